	.target	sm_100

	.elftype	@"ET_EXEC"


//--------------------- .note.nv.tkinfo           --------------------------
	.section	.note.nv.tkinfo,"",@"SHT_NOTE"
	.sectionflags	@"SHF_NOTE_NV_TKINFO"
	.tkinfo
        /*0018*/ 	.word	0x00000081
        /*0030*/ 	.string	""
        /*0030*/ 	.string	"ptxas"
        /*0030*/ 	.string	"Cuda compilation tools, release 12.9, V12.9.86"
        /*0030*/ 	.string	"Build cuda_12.9.r12.9/compiler.36037853_0"
        /*0030*/ 	.string	"-regUsageLevel 10 -arch sm_100f -m 64 "



//--------------------- .note.nv.cuver            --------------------------
	.section	.note.nv.cuver,"",@"SHT_NOTE"
	.sectionflags	@"SHF_NOTE_NV_CUVER"
        /*0018*/ 	.short	0x0001
        /*001a*/ 	.short	0x0064
        /*001c*/ 	.short	0x0001
        /*001e*/ 	.short	0x0000
        /*0020*/ 	.short	0x0001
        /*0022*/ 	.short	0x0000


//--------------------- .nv.info                  --------------------------
	.section	.nv.info,"",@"SHT_CUDA_INFO"
	.align	4


	//----- nvinfo : EIATTR_REGCOUNT
	.align		4
        /*0000*/ 	.byte	0x04, 0x2f
        /*0002*/ 	.short	(.L_15 - .L_14)
	.align		4
.L_14:
        /*0004*/ 	.word	index@(_ZN9deep_gemm24sm100_fp8_gemm_1d1d_implILN4cute4UMMA5MajorE0ELS3_0ELj0ELj4096ELj7168ELj128ELj192ELj128ELj64ELj128ELj128ELj128ELj4ELj128ELj128ELj1ELb0ELj143ELNS_8GemmTypeE1ELb0EN7cutlass10bfloat16_tENS_16EpilogueIdentityEEEvPijjj14CUtensorMap_stS9_S9_S9_S9_)
        /*0008*/ 	.word	0x0000002f


	//----- nvinfo : EIATTR_FRAME_SIZE
	.align		4
.L_15:
        /*000c*/ 	.byte	0x04, 0x11
        /*000e*/ 	.short	(.L_17 - .L_16)
	.align		4
.L_16:
        /*0010*/ 	.word	index@($__internal_3_$__cuda_sm20_div_u16)
        /*0014*/ 	.word	0x00000000


	//----- nvinfo : EIATTR_FRAME_SIZE
	.align		4
.L_17:
        /*0018*/ 	.byte	0x04, 0x11
        /*001a*/ 	.short	(.L_19 - .L_18)
	.align		4
.L_18:
        /*001c*/ 	.word	index@($__internal_2_$__cuda_sm10x_tcgen05_guardrail_trap_unallocated_columns_being_dealloced)
        /*0020*/ 	.word	0x00000000


	//----- nvinfo : EIATTR_FRAME_SIZE
	.align		4
.L_19:
        /*0024*/ 	.byte	0x04, 0x11
        /*0026*/ 	.short	(.L_21 - .L_20)
	.align		4
.L_20:
        /*0028*/ 	.word	index@($__internal_1_$__cuda_sm10x_tcgen05_guardrail_trap_phase_invalid_during_alloc)
        /*002c*/ 	.word	0x00000000


	//----- nvinfo : EIATTR_FRAME_SIZE
	.align		4
.L_21:
        /*0030*/ 	.byte	0x04, 0x11
        /*0032*/ 	.short	(.L_23 - .L_22)
	.align		4
.L_22:
        /*0034*/ 	.word	index@($__internal_0_$__cuda_sm10x_tcgen05_guardrail_trap_col_being_dealloced_not_returned_by_alloc)
        /*0038*/ 	.word	0x00000000


	//----- nvinfo : EIATTR_FRAME_SIZE
	.align		4
.L_23:
        /*003c*/ 	.byte	0x04, 0x11
        /*003e*/ 	.short	(.L_25 - .L_24)
	.align		4
.L_24:
        /*0040*/ 	.word	index@(_ZN9deep_gemm24sm100_fp8_gemm_1d1d_implILN4cute4UMMA5MajorE0ELS3_0ELj0ELj4096ELj7168ELj128ELj192ELj128ELj64ELj128ELj128ELj128ELj4ELj128ELj128ELj1ELb0ELj143ELNS_8GemmTypeE1ELb0EN7cutlass10bfloat16_tENS_16EpilogueIdentityEEEvPijjj14CUtensorMap_stS9_S9_S9_S9_)
        /*0044*/ 	.word	0x00000000


	//----- nvinfo : EIATTR_MIN_STACK_SIZE
	.align		4
.L_25:
        /*0048*/ 	.byte	0x04, 0x12
        /*004a*/ 	.short	(.L_27 - .L_26)
	.align		4
.L_26:
        /*004c*/ 	.word	index@(_ZN9deep_gemm24sm100_fp8_gemm_1d1d_implILN4cute4UMMA5MajorE0ELS3_0ELj0ELj4096ELj7168ELj128ELj192ELj128ELj64ELj128ELj128ELj128ELj4ELj128ELj128ELj1ELb0ELj143ELNS_8GemmTypeE1ELb0EN7cutlass10bfloat16_tENS_16EpilogueIdentityEEEvPijjj14CUtensorMap_stS9_S9_S9_S9_)
        /*0050*/ 	.word	0x00000000
.L_27:


//--------------------- .nv.info._ZN9deep_gemm24sm100_fp8_gemm_1d1d_implILN4cute4UMMA5MajorE0ELS3_0ELj0ELj4096ELj7168ELj128ELj192ELj128ELj64ELj128ELj128ELj128ELj4ELj128ELj128ELj1ELb0ELj143ELNS_8GemmTypeE1ELb0EN7cutlass10bfloat16_tENS_16EpilogueIdentityEEEvPijjj14CUtensorMap_stS9_S9_S9_S9_ --------------------------
	.section	.nv.info._ZN9deep_gemm24sm100_fp8_gemm_1d1d_implILN4cute4UMMA5MajorE0ELS3_0ELj0ELj4096ELj7168ELj128ELj192ELj128ELj64ELj128ELj128ELj128ELj4ELj128ELj128ELj1ELb0ELj143ELNS_8GemmTypeE1ELb0EN7cutlass10bfloat16_tENS_16EpilogueIdentityEEEvPijjj14CUtensorMap_stS9_S9_S9_S9_,"",@"SHT_CUDA_INFO"
	.sectionflags	@""
	.align	4


	//----- nvinfo : EIATTR_CUDA_API_VERSION
	.align		4
        /*0000*/ 	.byte	0x04, 0x37
        /*0002*/ 	.short	(.L_29 - .L_28)
.L_28:
        /*0004*/ 	.word	0x00000081


	//----- nvinfo : EIATTR_KPARAM_INFO
	.align		4
.L_29:
        /*0008*/ 	.byte	0x04, 0x17
        /*000a*/ 	.short	(.L_31 - .L_30)
.L_30:
        /*000c*/ 	.word	0x00000000
        /*0010*/ 	.short	0x0008
        /*0012*/ 	.short	0x0240
        /*0014*/ 	.byte	0x00, 0xf0, 0x01, 0x02


	//----- nvinfo : EIATTR_KPARAM_INFO
	.align		4
.L_31:
        /*0018*/ 	.byte	0x04, 0x17
        /*001a*/ 	.short	(.L_33 - .L_32)
.L_32:
        /*001c*/ 	.word	0x00000000
        /*0020*/ 	.short	0x0007
        /*0022*/ 	.short	0x01c0
        /*0024*/ 	.byte	0x00, 0xf0, 0x01, 0x02


	//----- nvinfo : EIATTR_KPARAM_INFO
	.align		4
.L_33:
        /*0028*/ 	.byte	0x04, 0x17
        /*002a*/ 	.short	(.L_35 - .L_34)
.L_34:
        /*002c*/ 	.word	0x00000000
        /*0030*/ 	.short	0x0006
        /*0032*/ 	.short	0x0140
        /*0034*/ 	.byte	0x00, 0xf0, 0x01, 0x02


	//----- nvinfo : EIATTR_KPARAM_INFO
	.align		4
.L_35:
        /*0038*/ 	.byte	0x04, 0x17
        /*003a*/ 	.short	(.L_37 - .L_36)
.L_36:
        /*003c*/ 	.word	0x00000000
        /*0040*/ 	.short	0x0005
        /*0042*/ 	.short	0x00c0
        /*0044*/ 	.byte	0x00, 0xf0, 0x01, 0x02


	//----- nvinfo : EIATTR_KPARAM_INFO
	.align		4
.L_37:
        /*0048*/ 	.byte	0x04, 0x17
        /*004a*/ 	.short	(.L_39 - .L_38)
.L_38:
        /*004c*/ 	.word	0x00000000
        /*0050*/ 	.short	0x0004
        /*0052*/ 	.short	0x0040
        /*0054*/ 	.byte	0x00, 0xf0, 0x01, 0x02


	//----- nvinfo : EIATTR_KPARAM_INFO
	.align		4
.L_39:
        /*0058*/ 	.byte	0x04, 0x17
        /*005a*/ 	.short	(.L_41 - .L_40)
.L_40:
        /*005c*/ 	.word	0x00000000
        /*0060*/ 	.short	0x0003
        /*0062*/ 	.short	0x0010
        /*0064*/ 	.byte	0x00, 0xf0, 0x11, 0x00


	//----- nvinfo : EIATTR_KPARAM_INFO
	.align		4
.L_41:
        /*0068*/ 	.byte	0x04, 0x17
        /*006a*/ 	.short	(.L_43 - .L_42)
.L_42:
        /*006c*/ 	.word	0x00000000
        /*0070*/ 	.short	0x0002
        /*0072*/ 	.short	0x000c
        /*0074*/ 	.byte	0x00, 0xf0, 0x11, 0x00


	//----- nvinfo : EIATTR_KPARAM_INFO
	.align		4
.L_43:
        /*0078*/ 	.byte	0x04, 0x17
        /*007a*/ 	.short	(.L_45 - .L_44)
.L_44:
        /*007c*/ 	.word	0x00000000
        /*0080*/ 	.short	0x0001
        /*0082*/ 	.short	0x0008
        /*0084*/ 	.byte	0x00, 0xf0, 0x11, 0x00


	//----- nvinfo : EIATTR_KPARAM_INFO
	.align		4
.L_45:
        /*0088*/ 	.byte	0x04, 0x17
        /*008a*/ 	.short	(.L_47 - .L_46)
.L_46:
        /*008c*/ 	.word	0x00000000
        /*0090*/ 	.short	0x0000
        /*0092*/ 	.short	0x0000
        /*0094*/ 	.byte	0x00, 0xf5, 0x21, 0x00


	//----- nvinfo : EIATTR_AT_ENTRY_FRAGMENTS
	.align		4
.L_47:
        /*0098*/ 	.byte	0x04, 0x4f
        /*009a*/ 	.short	(.L_49 - .L_48)


	//   ....[0]....
.L_48:
        /*009c*/ 	.word	0x00000004


	//----- nvinfo : EIATTR_RESERVED_SMEM_USED
	.align		4
.L_49:
        /*00a0*/ 	.byte	0x01, 0x41
	.zero		2


	//----- nvinfo : EIATTR_SPARSE_MMA_MASK
	.align		4
        /*00a4*/ 	.byte	0x03, 0x50
        /*00a6*/ 	.short	0x0000


	//----- nvinfo : EIATTR_TCGEN05_1CTA_USED
	.align		4
        /*00a8*/ 	.byte	0x01, 0x51
	.zero		2


	//----- nvinfo : EIATTR_MAXREG_COUNT
	.align		4
        /*00ac*/ 	.byte	0x03, 0x1b
        /*00ae*/ 	.short	0x00ff


	//----- nvinfo : EIATTR_NUM_BARRIERS
	.align		4
        /*00b0*/ 	.byte	0x02, 0x4c
        /*00b2*/ 	.byte	0x09
	.zero		1


	//----- nvinfo : EIATTR_INT_WARP_WIDE_INSTR_OFFSETS
	.align		4
        /*00b4*/ 	.byte	0x04, 0x31
        /*00b6*/ 	.short	(.L_51 - .L_50)


	//   ....[0]....
.L_50:
        /*00b8*/ 	.word	0x00003a40


	//   ....[1]....
        /*00bc*/ 	.word	0x00003a60


	//----- nvinfo : EIATTR_COOP_GROUP_MASK_REGIDS
	.align		4
.L_51:
        /*00c0*/ 	.byte	0x04, 0x29
        /*00c2*/ 	.short	(.L_53 - .L_52)


	//   ....[0]....
.L_52:
        /*00c4*/ 	.word	0xffffffff


	//   ....[1]....
        /*00c8*/ 	.word	0xffffffff


	//   ....[2]....
        /*00cc*/ 	.word	0xffffffff


	//   ....[3]....
        /*00d0*/ 	.word	0xffffffff


	//   ....[4]....
        /*00d4*/ 	.word	0xffffffff


	//   ....[5]....
        /*00d8*/ 	.word	0xffffffff


	//   ....[6]....
        /*00dc*/ 	.word	0xffffffff


	//   ....[7]....
        /*00e0*/ 	.word	0xffffffff


	//   ....[8]....
        /*00e4*/ 	.word	0xffffffff


	//   ....[9]....
        /*00e8*/ 	.word	0xffffffff


	//   ....[10]....
        /*00ec*/ 	.word	0xffffffff


	//   ....[11]....
        /*00f0*/ 	.word	0xffffffff


	//   ....[12]....
        /*00f4*/ 	.word	0xffffffff


	//   ....[13]....
        /*00f8*/ 	.word	0xffffffff


	//----- nvinfo : EIATTR_COOP_GROUP_INSTR_OFFSETS
	.align		4
.L_53:
        /*00fc*/ 	.byte	0x04, 0x28
        /*00fe*/ 	.short	(.L_55 - .L_54)


	//   ....[0]....
.L_54:
        /*0100*/ 	.word	0x00000030


	//   ....[1]....
        /*0104*/ 	.word	0x00000470


	//   ....[2]....
        /*0108*/ 	.word	0x00000730


	//   ....[3]....
        /*010c*/ 	.word	0x00000b40


	//   ....[4]....
        /*0110*/ 	.word	0x00000c10


	//   ....[5]....
        /*0114*/ 	.word	0x00000cd0


	//   ....[6]....
        /*0118*/ 	.word	0x000012c0


	//   ....[7]....
        /*011c*/ 	.word	0x000012e0


	//   ....[8]....
        /*0120*/ 	.word	0x00001300


	//   ....[9]....
        /*0124*/ 	.word	0x00001550


	//   ....[10]....
        /*0128*/ 	.word	0x00001580


	//   ....[11]....
        /*012c*/ 	.word	0x000015c0


	//   ....[12]....
        /*0130*/ 	.word	0x00003960


	//   ....[13]....
        /*0134*/ 	.word	0x00003b20


	//----- nvinfo : EIATTR_VRC_CTA_INIT_COUNT
	.align		4
.L_55:
        /*0138*/ 	.byte	0x02, 0x4a
        /*013a*/ 	.byte	0x80
	.zero		1


	//----- nvinfo : EIATTR_MBARRIER_INSTR_OFFSETS
	.align		4
        /*013c*/ 	.byte	0x04, 0x39
        /*013e*/ 	.short	(.L_57 - .L_56)


	//   ....[0]....
.L_56:
        /*0140*/ 	.word	0x00000330
        /*0144*/ 	.word	0x000000ff
        /*0148*/ 	.word	0x00031800
        /*014c*/ 	.short	0x0100
        /*014e*/ 	.byte	0x05
	.zero		1


	//   ....[1]....
        /*0150*/ 	.word	0x00000340
        /*0154*/ 	.word	0x000000ff
        /*0158*/ 	.word	0x00031820
        /*015c*/ 	.short	0x0100
        /*015e*/ 	.byte	0x05
	.zero		1


	//   ....[2]....
        /*0160*/ 	.word	0x00000350
        /*0164*/ 	.word	0x000000ff
        /*0168*/ 	.word	0x00031840
        /*016c*/ 	.short	0x0100
        /*016e*/ 	.byte	0x05
	.zero		1


	//   ....[3]....
        /*0170*/ 	.word	0x00000360
        /*0174*/ 	.word	0x000000ff
        /*0178*/ 	.word	0x00031808
        /*017c*/ 	.short	0x0100
        /*017e*/ 	.byte	0x05
	.zero		1


	//   ....[4]....
        /*0180*/ 	.word	0x00000370
        /*0184*/ 	.word	0x000000ff
        /*0188*/ 	.word	0x00031828
        /*018c*/ 	.short	0x0100
        /*018e*/ 	.byte	0x05
	.zero		1


	//   ....[5]....
        /*0190*/ 	.word	0x00000380
        /*0194*/ 	.word	0x000000ff
        /*0198*/ 	.word	0x00031848
        /*019c*/ 	.short	0x0100
        /*019e*/ 	.byte	0x05
	.zero		1


	//   ....[6]....
        /*01a0*/ 	.word	0x00000390
        /*01a4*/ 	.word	0x000000ff
        /*01a8*/ 	.word	0x00031810
        /*01ac*/ 	.short	0x0100
        /*01ae*/ 	.byte	0x05
	.zero		1


	//   ....[7]....
        /*01b0*/ 	.word	0x000003a0
        /*01b4*/ 	.word	0x000000ff
        /*01b8*/ 	.word	0x00031830
        /*01bc*/ 	.short	0x0100
        /*01be*/ 	.byte	0x05
	.zero		1


	//   ....[8]....
        /*01c0*/ 	.word	0x000003b0
        /*01c4*/ 	.word	0x000000ff
        /*01c8*/ 	.word	0x00031850
        /*01cc*/ 	.short	0x0100
        /*01ce*/ 	.byte	0x05
	.zero		1


	//   ....[9]....
        /*01d0*/ 	.word	0x000003c0
        /*01d4*/ 	.word	0x000000ff
        /*01d8*/ 	.word	0x00031818
        /*01dc*/ 	.short	0x0100
        /*01de*/ 	.byte	0x05
	.zero		1


	//   ....[10]....
        /*01e0*/ 	.word	0x000003d0
        /*01e4*/ 	.word	0x000000ff
        /*01e8*/ 	.word	0x00031838
        /*01ec*/ 	.short	0x0100
        /*01ee*/ 	.byte	0x05
	.zero		1


	//   ....[11]....
        /*01f0*/ 	.word	0x000003e0
        /*01f4*/ 	.word	0x000000ff
        /*01f8*/ 	.word	0x00031858
        /*01fc*/ 	.short	0x0100
        /*01fe*/ 	.byte	0x05
	.zero		1


	//   ....[12]....
        /*0200*/ 	.word	0x000003f0
        /*0204*/ 	.word	0x000000ff
        /*0208*/ 	.word	0x00031860
        /*020c*/ 	.short	0x0100
        /*020e*/ 	.byte	0x05
	.zero		1


	//   ....[13]....
        /*0210*/ 	.word	0x00000400
        /*0214*/ 	.word	0x000000ff
        /*0218*/ 	.word	0x00031870
        /*021c*/ 	.short	0x0100
        /*021e*/ 	.byte	0x05
	.zero		1


	//   ....[14]....
        /*0220*/ 	.word	0x00000410
        /*0224*/ 	.word	0x000000ff
        /*0228*/ 	.word	0x00031868
        /*022c*/ 	.short	0x0100
        /*022e*/ 	.byte	0x05
	.zero		1


	//   ....[15]....
        /*0230*/ 	.word	0x00000420
        /*0234*/ 	.word	0x000000ff
        /*0238*/ 	.word	0x00031878
        /*023c*/ 	.short	0x0100
        /*023e*/ 	.byte	0x05
	.zero		1


	//   ....[16]....
        /*0240*/ 	.word	0x00000a20
        /*0244*/ 	.word	0x00000002
        /*0248*/ 	.word	0x00031800
        /*024c*/ 	.short	0x010a
        /*024e*/ 	.byte	0xff
	.zero		1


	//   ....[17]....
        /*0250*/ 	.word	0x00000dc0
        /*0254*/ 	.word	0x00000002
        /*0258*/ 	.word	0x00000000
        /*025c*/ 	.short	0x0101
        /*025e*/ 	.byte	0xff
	.zero		1


	//   ....[18]....
        /*0260*/ 	.word	0x000010d0
        /*0264*/ 	.word	0x00000000
        /*0268*/ 	.word	0x00031870
        /*026c*/ 	.short	0x010a
        /*026e*/ 	.byte	0x08
	.zero		1


	//   ....[19]....
        /*0270*/ 	.word	0x00001150
        /*0274*/ 	.word	0x000000ff
        /*0278*/ 	.word	0x00031840
        /*027c*/ 	.short	0x010a
        /*027e*/ 	.byte	0x0a
	.zero		1


	//   ....[20]....
        /*0280*/ 	.word	0x00001520
        /*0284*/ 	.word	0x000000ff
        /*0288*/ 	.word	0x00031840
        /*028c*/ 	.short	0x010a
        /*028e*/ 	.byte	0x0d
	.zero		1


	//   ....[21]....
        /*0290*/ 	.word	0x00001b10
        /*0294*/ 	.word	0x00000008
        /*0298*/ 	.word	0x00031820
        /*029c*/ 	.short	0x010a
        /*029e*/ 	.byte	0xff
	.zero		1


	//   ....[22]....
        /*02a0*/ 	.word	0x00001e50
        /*02a4*/ 	.word	0x00000008
        /*02a8*/ 	.word	0x00031828
        /*02ac*/ 	.short	0x010a
        /*02ae*/ 	.byte	0xff
	.zero		1


	//   ....[23]....
        /*02b0*/ 	.word	0x00001fb0
        /*02b4*/ 	.word	0x00000008
        /*02b8*/ 	.word	0x00031830
        /*02bc*/ 	.short	0x010a
        /*02be*/ 	.byte	0xff
	.zero		1


	//   ....[24]....
        /*02c0*/ 	.word	0x00002100
        /*02c4*/ 	.word	0x00000008
        /*02c8*/ 	.word	0x00031838
        /*02cc*/ 	.short	0x010a
        /*02ce*/ 	.byte	0xff
	.zero		1


	//   ....[25]....
        /*02d0*/ 	.word	0x00002690
        /*02d4*/ 	.word	0x00000002
        /*02d8*/ 	.word	0x00031860
        /*02dc*/ 	.short	0x010a
        /*02de*/ 	.byte	0xff
	.zero		1


	//   ....[26]....
        /*02e0*/ 	.word	0x000037c0
        /*02e4*/ 	.word	0x00000002
        /*02e8*/ 	.word	0x00000000
        /*02ec*/ 	.short	0x0101
        /*02ee*/ 	.byte	0xff
	.zero		1


	//   ....[27]....
        /*02f0*/ 	.word	0x00003b50
        /*02f4*/ 	.word	0x00000002
        /*02f8*/ 	.word	0x00031800
        /*02fc*/ 	.short	0x010a
        /*02fe*/ 	.byte	0xff
	.zero		1


	//   ....[28]....
        /*0300*/ 	.word	0x00003bd0
        /*0304*/ 	.word	0x00000000
        /*0308*/ 	.word	0x00031870
        /*030c*/ 	.short	0x010a
        /*030e*/ 	.byte	0xff
	.zero		1


	//   ....[29]....
        /*0310*/ 	.word	0x00003c40
        /*0314*/ 	.word	0x00000002
        /*0318*/ 	.word	0x00031840
        /*031c*/ 	.short	0x010a
        /*031e*/ 	.byte	0xff
	.zero		1


	//   ....[30]....
        /*0320*/ 	.word	0x00003cb0
        /*0324*/ 	.word	0x00000002
        /*0328*/ 	.word	0x00031840
        /*032c*/ 	.short	0x010a
        /*032e*/ 	.byte	0xff
	.zero		1


	//   ....[31]....
        /*0330*/ 	.word	0x00003d20
        /*0334*/ 	.word	0x00000008
        /*0338*/ 	.word	0x00031820
        /*033c*/ 	.short	0x010a
        /*033e*/ 	.byte	0xff
	.zero		1


	//   ....[32]....
        /*0340*/ 	.word	0x00003d90
        /*0344*/ 	.word	0x00000008
        /*0348*/ 	.word	0x00031828
        /*034c*/ 	.short	0x010a
        /*034e*/ 	.byte	0xff
	.zero		1


	//   ....[33]....
        /*0350*/ 	.word	0x00003e00
        /*0354*/ 	.word	0x00000008
        /*0358*/ 	.word	0x00031830
        /*035c*/ 	.short	0x010a
        /*035e*/ 	.byte	0xff
	.zero		1


	//   ....[34]....
        /*0360*/ 	.word	0x00003e70
        /*0364*/ 	.word	0x00000008
        /*0368*/ 	.word	0x00031838
        /*036c*/ 	.short	0x010a
        /*036e*/ 	.byte	0xff
	.zero		1


	//   ....[35]....
        /*0370*/ 	.word	0x00003ed0
        /*0374*/ 	.word	0x00000002
        /*0378*/ 	.word	0x00031860
        /*037c*/ 	.short	0x010a
        /*037e*/ 	.byte	0xff
	.zero		1


	//----- nvinfo : EIATTR_NUM_MBARRIERS
	.align		4
.L_57:
        /*0380*/ 	.byte	0x03, 0x38
        /*0382*/ 	.short	0x0010


	//----- nvinfo : EIATTR_EXIT_INSTR_OFFSETS
	.align		4
        /*0384*/ 	.byte	0x04, 0x1c
        /*0386*/ 	.short	(.L_59 - .L_58)


	//   ....[0]....
.L_58:
        /*0388*/ 	.word	0x00000830


	//   ....[1]....
        /*038c*/ 	.word	0x00000e10


	//   ....[2]....
        /*0390*/ 	.word	0x00000ef0


	//   ....[3]....
        /*0394*/ 	.word	0x00001840


	//   ....[4]....
        /*0398*/ 	.word	0x000018b0


	//   ....[5]....
        /*039c*/ 	.word	0x00002290


	//   ....[6]....
        /*03a0*/ 	.word	0x000022f0


	//   ....[7]....
        /*03a4*/ 	.word	0x00003940


	//   ....[8]....
        /*03a8*/ 	.word	0x00003b30


	//----- nvinfo : EIATTR_MAX_THREADS
	.align		4
.L_59:
        /*03ac*/ 	.byte	0x04, 0x05
        /*03ae*/ 	.short	(.L_61 - .L_60)
.L_60:
        /*03b0*/ 	.word	0x00000100
        /*03b4*/ 	.word	0x00000001
        /*03b8*/ 	.word	0x00000001


	//----- nvinfo : EIATTR_CRS_STACK_SIZE
	.align		4
.L_61:
        /*03bc*/ 	.byte	0x04, 0x1e
        /*03be*/ 	.short	(.L_63 - .L_62)
.L_62:
        /*03c0*/ 	.word	0x00000000


	//----- nvinfo : EIATTR_CBANK_PARAM_SIZE
	.align		4
.L_63:
        /*03c4*/ 	.byte	0x03, 0x19
        /*03c6*/ 	.short	0x02c0


	//----- nvinfo : EIATTR_PARAM_CBANK
	.align		4
        /*03c8*/ 	.byte	0x04, 0x0a
        /*03ca*/ 	.short	(.L_65 - .L_64)
	.align		4
.L_64:
        /*03cc*/ 	.word	index@(.nv.constant0._ZN9deep_gemm24sm100_fp8_gemm_1d1d_implILN4cute4UMMA5MajorE0ELS3_0ELj0ELj4096ELj7168ELj128ELj192ELj128ELj64ELj128ELj128ELj128ELj4ELj128ELj128ELj1ELb0ELj143ELNS_8GemmTypeE1ELb0EN7cutlass10bfloat16_tENS_16EpilogueIdentityEEEvPijjj14CUtensorMap_stS9_S9_S9_S9_)
        /*03d0*/ 	.short	0x0380
        /*03d2*/ 	.short	0x02c0


	//----- nvinfo : EIATTR_SW_WAR
	.align		4
.L_65:
        /*03d4*/ 	.byte	0x04, 0x36
        /*03d6*/ 	.short	(.L_67 - .L_66)
.L_66:
        /*03d8*/ 	.word	0x00000008
.L_67:


//--------------------- .nv.compat                --------------------------
	.section	.nv.compat,"",@"SHT_CUDA_COMPAT_INFO"
	.align	4
        /*0000*/ 	.byte	0x02, 0x02, 0x02, 0x00, 0x02, 0x05, 0x05, 0x00, 0x02, 0x03, 0x01, 0x00, 0x02, 0x06, 0x01, 0x00


//--------------------- .nv.callgraph             --------------------------
	.section	.nv.callgraph,"",@"SHT_CUDA_CALLGRAPH"
	.align	4
	.sectionentsize	8
	.align		4
        /*0000*/ 	.word	0x00000000
	.align		4
        /*0004*/ 	.word	0xffffffff
	.align		4
        /*0008*/ 	.word	0x00000000
	.align		4
        /*000c*/ 	.word	0xfffffffe
	.align		4
        /*0010*/ 	.word	0x00000000
	.align		4
        /*0014*/ 	.word	0xfffffffd
	.align		4
        /*0018*/ 	.word	0x00000000
	.align		4
        /*001c*/ 	.word	0xfffffffc


//--------------------- .nv.constant4             --------------------------
	.section	.nv.constant4,"a",@progbits
	.align	8
	.align		8
.nv.constant4:
        /*0000*/ 	.dword	_ZN47_INTERNAL_aca5d203_9_kernel_cu_55b2d784_28916724cuda3std3__45__cpo5beginE
	.align		8
        /*0008*/ 	.dword	_ZN47_INTERNAL_aca5d203_9_kernel_cu_55b2d784_28916724cuda3std3__45__cpo3endE
	.align		8
        /*0010*/ 	.dword	_ZN47_INTERNAL_aca5d203_9_kernel_cu_55b2d784_28916724cuda3std3__45__cpo6cbeginE
	.align		8
        /*0018*/ 	.dword	_ZN47_INTERNAL_aca5d203_9_kernel_cu_55b2d784_28916724cuda3std3__45__cpo4cendE
	.align		8
        /*0020*/ 	.dword	_ZN47_INTERNAL_aca5d203_9_kernel_cu_55b2d784_28916724cuda3std3__449_GLOBAL__N__aca5d203_9_kernel_cu_55b2d784_28916726ignoreE
	.align		8
        /*0028*/ 	.dword	_ZN47_INTERNAL_aca5d203_9_kernel_cu_55b2d784_28916724cuda3std3__419piecewise_constructE
	.align		8
        /*0030*/ 	.dword	_ZN47_INTERNAL_aca5d203_9_kernel_cu_55b2d784_28916724cuda3std3__48in_placeE
	.align		8
        /*0038*/ 	.dword	_ZN47_INTERNAL_aca5d203_9_kernel_cu_55b2d784_28916724cuda3std6ranges3__45__cpo4swapE
	.align		8
        /*0040*/ 	.dword	_ZN47_INTERNAL_aca5d203_9_kernel_cu_55b2d784_28916724cuda3std6ranges3__45__cpo9iter_moveE
	.align		8
        /*0048*/ 	.dword	_ZN47_INTERNAL_aca5d203_9_kernel_cu_55b2d784_28916724cute7productE
	.align		8
        /*0050*/ 	.dword	_ZN47_INTERNAL_aca5d203_9_kernel_cu_55b2d784_28916724cute1_E


//--------------------- .text._ZN9deep_gemm24sm100_fp8_gemm_1d1d_implILN4cute4UMMA5MajorE0ELS3_0ELj0ELj4096ELj7168ELj128ELj192ELj128ELj64ELj128ELj128ELj128ELj4ELj128ELj128ELj1ELb0ELj143ELNS_8GemmTypeE1ELb0EN7cutlass10bfloat16_tENS_16EpilogueIdentityEEEvPijjj14CUtensorMap_stS9_S9_S9_S9_ --------------------------
	.section	.text._ZN9deep_gemm24sm100_fp8_gemm_1d1d_implILN4cute4UMMA5MajorE0ELS3_0ELj0ELj4096ELj7168ELj128ELj192ELj128ELj64ELj128ELj128ELj128ELj4ELj128ELj128ELj1ELb0ELj143ELNS_8GemmTypeE1ELb0EN7cutlass10bfloat16_tENS_16EpilogueIdentityEEEvPijjj14CUtensorMap_stS9_S9_S9_S9_,"ax",@progbits
	.align	128
        .global         _ZN9deep_gemm24sm100_fp8_gemm_1d1d_implILN4cute4UMMA5MajorE0ELS3_0ELj0ELj4096ELj7168ELj128ELj192ELj128ELj64ELj128ELj128ELj128ELj4ELj128ELj128ELj1ELb0ELj143ELNS_8GemmTypeE1ELb0EN7cutlass10bfloat16_tENS_16EpilogueIdentityEEEvPijjj14CUtensorMap_stS9_S9_S9_S9_
        .type           _ZN9deep_gemm24sm100_fp8_gemm_1d1d_implILN4cute4UMMA5MajorE0ELS3_0ELj0ELj4096ELj7168ELj128ELj192ELj128ELj64ELj128ELj128ELj128ELj4ELj128ELj128ELj1ELb0ELj143ELNS_8GemmTypeE1ELb0EN7cutlass10bfloat16_tENS_16EpilogueIdentityEEEvPijjj14CUtensorMap_stS9_S9_S9_S9_,@function
        .size           _ZN9deep_gemm24sm100_fp8_gemm_1d1d_implILN4cute4UMMA5MajorE0ELS3_0ELj0ELj4096ELj7168ELj128ELj192ELj128ELj64ELj128ELj128ELj128ELj4ELj128ELj128ELj1ELb0ELj143ELNS_8GemmTypeE1ELb0EN7cutlass10bfloat16_tENS_16EpilogueIdentityEEEvPijjj14CUtensorMap_stS9_S9_S9_S9_,(.L_x_69 - _ZN9deep_gemm24sm100_fp8_gemm_1d1d_implILN4cute4UMMA5MajorE0ELS3_0ELj0ELj4096ELj7168ELj128ELj192ELj128ELj64ELj128ELj128ELj128ELj4ELj128ELj128ELj1ELb0ELj143ELNS_8GemmTypeE1ELb0EN7cutlass10bfloat16_tENS_16EpilogueIdentityEEEvPijjj14CUtensorMap_stS9_S9_S9_S9_)
        .other          _ZN9deep_gemm24sm100_fp8_gemm_1d1d_implILN4cute4UMMA5MajorE0ELS3_0ELj0ELj4096ELj7168ELj128ELj192ELj128ELj64ELj128ELj128ELj128ELj4ELj128ELj128ELj1ELb0ELj143ELNS_8GemmTypeE1ELb0EN7cutlass10bfloat16_tENS_16EpilogueIdentityEEEvPijjj14CUtensorMap_stS9_S9_S9_S9_,@"STO_CUDA_ENTRY STV_DEFAULT"
_ZN9deep_gemm24sm100_fp8_gemm_1d1d_implILN4cute4UMMA5MajorE0ELS3_0ELj0ELj4096ELj7168ELj128ELj192ELj128ELj64ELj128ELj128ELj128ELj4ELj128ELj128ELj1ELb0ELj143ELNS_8GemmTypeE1ELb0EN7cutlass10bfloat16_tENS_16EpilogueIdentityEEEvPijjj14CUtensorMap_stS9_S9_S9_S9_:
.text._ZN9deep_gemm24sm100_fp8_gemm_1d1d_implILN4cute4UMMA5MajorE0ELS3_0ELj0ELj4096ELj7168ELj128ELj192ELj128ELj64ELj128ELj128ELj128ELj4ELj128ELj128ELj1ELb0ELj143ELNS_8GemmTypeE1ELb0EN7cutlass10bfloat16_tENS_16EpilogueIdentityEEEvPijjj14CUtensorMap_stS9_S9_S9_S9_:
[----:B------:R-:W1:Y:S01]  /*0000*/  LDC R1, c[0x0][0x37c] ;  /* 0x0000df00ff017b82 */ /* 0x000e620000000800 */
[----:B------:R-:W2:Y:S02]  /*0010*/  S2R R0, SR_TID.X ;  /* 0x0000000000007919 */ /* 0x000ea40000002100 */
[----:B--2---:R-:W-:-:S05]  /*0020*/  SHF.R.U32.HI R0, RZ, 0x5, R0 ;  /* 0x00000005ff007819 */ /* 0x004fca0000011600 */
[----:B------:R-:W2:Y:S02]  /*0030*/  SHFL.IDX PT, R3, R0, RZ, 0x1f ;  /* 0x00001fff00037589 */ /* 0x000ea400000e0000 */
[----:B--2---:R-:W-:-:S13]  /*0040*/  ISETP.NE.AND P0, PT, R3, 0x2, PT ;  /* 0x000000020300780c */ /* 0x004fda0003f05270 */
[----:B-1----:R-:W-:Y:S05]  /*0050*/  @!P0 BRA `(.L_x_0) ;  /* 0x0000000400008947 */ /* 0x002fea0003800000 */
[----:B------:R-:W-:-:S13]  /*0060*/  ISETP.NE.AND P0, PT, R3, 0x1, PT ;  /* 0x000000010300780c */ /* 0x000fda0003f05270 */
[----:B------:R-:W-:Y:S05]  /*0070*/  @!P0 BRA `(.L_x_1) ;  /* 0x0000000000608947 */ /* 0x000fea0003800000 */
[----:B------:R-:W-:-:S13]  /*0080*/  ISETP.NE.AND P0, PT, R3, RZ, PT ;  /* 0x000000ff0300720c */ /* 0x000fda0003f05270 */
[----:B------:R-:W-:Y:S05]  /*0090*/  @P0 BRA `(.L_x_2) ;  /* 0x0000000400a80947 */ /* 0x000fea0003800000 */
[----:B------:R-:W-:Y:S01]  /*00a0*/  ELECT P0, URZ, PT ;  /* 0x0000000000ff782f */ /* 0x000fe20003800000 */
[----:B------:R-:W-:-:S12]  /*00b0*/  BSSY.RECONVERGENT B0, `(.L_x_3) ;  /* 0x0000013000007945 */ /* 0x000fd80003800200 */
[----:B------:R-:W-:Y:S05]  /*00c0*/  @!P0 BRA `(.L_x_4) ;  /* 0x0000000000448947 */ /* 0x000fea0003800000 */
[----:B------:R-:W1:Y:S02]  /*00d0*/  LDCU.64 UR4, c[0x0][0x348] ;  /* 0x00006900ff0477ac */ /* 0x000e640008000a00 */
[----:B-1----:R-:W-:Y:S02]  /*00e0*/  UIADD3 UR12, UP4, UPT, UR4, 0x40, URZ ;  /* 0x00000040040c7890 */ /* 0x002fe4000ff9e0ff */
[----:B------:R-:W-:Y:S02]  /*00f0*/  UIADD3 UR10, UP3, UPT, UR4, 0xc0, URZ ;  /* 0x000000c0040a7890 */ /* 0x000fe4000ff7e0ff */
[----:B------:R-:W-:Y:S02]  /*0100*/  UIADD3 UR8, UP2, UPT, UR4, 0x140, URZ ;  /* 0x0000014004087890 */ /* 0x000fe4000ff5e0ff */
[----:B------:R-:W-:Y:S02]  /*0110*/  UIADD3 UR6, UP1, UPT, UR4, 0x1c0, URZ ;  /* 0x000001c004067890 */ /* 0x000fe4000ff3e0ff */
[----:B------:R-:W-:-:S02]  /*0120*/  UIADD3 UR4, UP0, UPT, UR4, 0x240, URZ ;  /* 0x0000024004047890 */ /* 0x000fc4000ff1e0ff */
[----:B------:R-:W-:Y:S02]  /*0130*/  UIADD3.X UR13, UPT, UPT, URZ, UR5, URZ, UP4, !UPT ;  /* 0x00000005ff0d7290 */ /* 0x000fe4000a7fe4ff */
[----:B------:R-:W-:Y:S02]  /*0140*/  UIADD3.X UR11, UPT, UPT, URZ, UR5, URZ, UP3, !UPT ;  /* 0x00000005ff0b7290 */ /* 0x000fe40009ffe4ff */
[----:B------:R-:W-:Y:S02]  /*0150*/  UIADD3.X UR9, UPT, UPT, URZ, UR5, URZ, UP2, !UPT ;  /* 0x00000005ff097290 */ /* 0x000fe400097fe4ff */
[----:B------:R-:W-:Y:S02]  /*0160*/  UIADD3.X UR7, UPT, UPT, URZ, UR5, URZ, UP1, !UPT ;  /* 0x00000005ff077290 */ /* 0x000fe40008ffe4ff */
[----:B------:R-:W-:Y:S01]  /*0170*/  UIADD3.X UR5, UPT, UPT, URZ, UR5, URZ, UP0, !UPT ;  /* 0x00000005ff057290 */ /* 0x000fe200087fe4ff */
[----:B------:R1:W-:Y:S02]  /*0180*/  UTMACCTL.PF [UR12] ;  /* 0x000000000c0079b9 */ /* 0x0003e40008040000 */
[----:B------:R1:W-:Y:S02]  /*0190*/  UTMACCTL.PF [UR10] ;  /* 0x000000000a0079b9 */ /* 0x0003e40008040000 */
[----:B------:R1:W-:Y:S02]  /*01a0*/  UTMACCTL.PF [UR8] ;  /* 0x00000000080079b9 */ /* 0x0003e40008040000 */
[----:B------:R1:W-:Y:S02]  /*01b0*/  UTMACCTL.PF [UR6] ;  /* 0x00000000060079b9 */ /* 0x0003e40008040000 */
[----:B------:R1:W-:Y:S02]  /*01c0*/  UTMACCTL.PF [UR4] ;  /* 0x00000000040079b9 */ /* 0x0003e40008040000 */
[----:B-1----:R-:W-:Y:S01]  /*01d0*/  NOP ;  /* 0x0000000000007918 */ /* 0x002fe20000000000 */
.L_x_4:
[----:B------:R-:W-:Y:S05]  /*01e0*/  BSYNC.RECONVERGENT B0 ;  /* 0x0000000000007941 */ /* 0x000fea0003800200 */
.L_x_3:
[----:B------:R-:W-:Y:S05]  /*01f0*/  BRA `(.L_x_2) ;  /* 0x0000000400507947 */ /* 0x000fea0003800000 */
.L_x_1:
[----:B------:R-:W-:Y:S01]  /*0200*/  ELECT P0, URZ, PT ;  /* 0x0000000000ff782f */ /* 0x000fe20003800000 */
[----:B------:R-:W-:-:S12]  /*0210*/  BSSY.RECONVERGENT B0, `(.L_x_5) ;  /* 0x0000023000007945 */ /* 0x000fd80003800200 */
[----:B------:R-:W-:Y:S05]  /*0220*/  @!P0 BRA `(.L_x_6) ;  /* 0x0000000000848947 */ /* 0x000fea0003800000 */
[----:B------:R-:W1:Y:S01]  /*0230*/  S2UR UR5, SR_CgaCtaId ;  /* 0x00000000000579c3 */ /* 0x000e620000008800 */
[----:B------:R-:W-:Y:S01]  /*0240*/  UMOV UR7, 0x400 ;  /* 0x0000040000077882 */ /* 0x000fe20000000000 */
[----:B------:R-:W-:Y:S01]  /*0250*/  UMOV UR6, 0x1 ;  /* 0x0000000100067882 */ /* 0x000fe20000000000 */
[----:B------:R-:W-:Y:S02]  /*0260*/  UMOV UR4, 0x20 ;  /* 0x0000002000047882 */ /* 0x000fe40000000000 */
[----:B------:R-:W-:-:S04]  /*0270*/  UIADD3 UR8, UPT, UPT, -UR4, 0x100000, URZ ;  /* 0x0010000004087890 */ /* 0x000fc8000fffe1ff */
[----:B------:R-:W-:Y:S02]  /*0280*/  USHF.L.U32 UR9, UR8, 0xb, URZ ;  /* 0x0000000b08097899 */ /* 0x000fe400080006ff */
[----:B------:R-:W-:Y:S01]  /*0290*/  USHF.L.U32 UR8, UR8, 0x1, URZ ;  /* 0x0000000108087899 */ /* 0x000fe200080006ff */
[----:B------:R-:W-:Y:S02]  /*02a0*/  UMOV UR4, 0x80 ;  /* 0x0000008000047882 */ /* 0x000fe40000000000 */
[----:B------:R-:W-:-:S04]  /*02b0*/  UIADD3 UR10, UPT, UPT, -UR4, 0x100000, URZ ;  /* 0x00100000040a7890 */ /* 0x000fc8000fffe1ff */
[----:B------:R-:W-:Y:S02]  /*02c0*/  USHF.L.U32 UR11, UR10, 0xb, URZ ;  /* 0x0000000b0a0b7899 */ /* 0x000fe400080006ff */
[----:B------:R-:W-:Y:S02]  /*02d0*/  USHF.L.U32 UR10, UR10, 0x1, URZ ;  /* 0x000000010a0a7899 */ /* 0x000fe400080006ff */
[----:B-1----:R-:W-:Y:S02]  /*02e0*/  ULEA UR5, UR5, UR7, 0x18 ;  /* 0x0000000705057291 */ /* 0x002fe4000f8ec0ff */
[----:B------:R-:W-:-:S04]  /*02f0*/  UIADD3 UR6, UPT, UPT, -UR6, 0x100000, URZ ;  /* 0x0010000006067890 */ /* 0x000fc8000fffe1ff */
[----:B------:R-:W-:Y:S02]  /*0300*/  USHF.L.U32 UR7, UR6, 0xb, URZ ;  /* 0x0000000b06077899 */ /* 0x000fe400080006ff */
[----:B------:R-:W-:Y:S01]  /*0310*/  USHF.L.U32 UR6, UR6, 0x1, URZ ;  /* 0x0000000106067899 */ /* 0x000fe200080006ff */
[----:B------:R-:W1:Y:S11]  /*0320*/  FENCE.VIEW.ASYNC.S ;  /* 0x00000000000073c6 */ /* 0x000e760000000000 */
[----:B-1----:R1:W2:Y:S01]  /*0330*/  SYNCS.EXCH.64 URZ, [UR5+0x31800], UR6 ;  /* 0x0318000605ff75b2 */ /* 0x0022a20008000100 */
[----:B------:R1:W3:Y:S01]  /*0340*/  SYNCS.EXCH.64 URZ, [UR5+0x31820], UR6 ;  /* 0x0318200605ff75b2 */ /* 0x0002e20008000100 */
[----:B------:R1:W4:Y:S01]  /*0350*/  SYNCS.EXCH.64 URZ, [UR5+0x31840], UR8 ;  /* 0x0318400805ff75b2 */ /* 0x0003220008000100 */
[----:B------:R1:W1:Y:S01]  /*0360*/  SYNCS.EXCH.64 URZ, [UR5+0x31808], UR6 ;  /* 0x0318080605ff75b2 */ /* 0x0002620008000100 */
        /* <DEDUP_REMOVED lines=12> */
[----:B------:R-:W-:Y:S01]  /*0430*/  NOP ;  /* 0x0000000000007918 */ /* 0x000fe20000000000 */
.L_x_6:
[----:B-1----:R-:W-:Y:S05]  /*0440*/  BSYNC.RECONVERGENT B0 ;  /* 0x0000000000007941 */ /* 0x002fea0003800200 */
.L_x_5:
[----:B------:R-:W-:Y:S05]  /*0450*/  BRA `(.L_x_2) ;  /* 0x0000000000b87947 */ /* 0x000fea0003800000 */
.L_x_0:
[----:B------:R-:W1:Y:S01]  /*0460*/  S2UR UR6, SR_CgaCtaId ;  /* 0x00000000000679c3 */ /* 0x000e620000008800 */
[----:B------:R-:W-:Y:S01]  /*0470*/  NOP ;  /* 0x0000000000007918 */ /* 0x000fe20000000000 */
[----:B------:R-:W-:Y:S01]  /*0480*/  UMOV UR4, 0x40 ;  /* 0x0000004000047882 */ /* 0x000fe20000000000 */
[----:B------:R-:W-:Y:S01]  /*0490*/  UMOV UR5, 0x400 ;  /* 0x0000040000057882 */ /* 0x000fe20000000000 */
[----:B-1----:R-:W-:Y:S02]  /*04a0*/  ULEA UR4, UR6, UR4, 0x18 ;  /* 0x0000000406047291 */ /* 0x002fe4000f8ec0ff */
[----:B------:R-:W-:-:S07]  /*04b0*/  ULEA UR5, UR6, UR5, 0x18 ;  /* 0x0000000506057291 */ /* 0x000fce000f8ec0ff */
[----:B------:R-:W1:Y:S02]  /*04c0*/  LDS.U8 R0, [UR4] ;  /* 0x00000004ff007984 */ /* 0x000e640008000000 */
[----:B-1----:R-:W-:-:S13]  /*04d0*/  ISETP.NE.AND P0, PT, R0, RZ, PT ;  /* 0x000000ff0000720c */ /* 0x002fda0003f05270 */
[----:B------:R-:W-:Y:S05]  /*04e0*/  @P0 BRA `(.L_x_7) ;  /* 0x00000000007c0947 */ /* 0x000fea0003800000 */
[----:B------:R-:W-:-:S13]  /*04f0*/  ELECT P0, URZ, PT ;  /* 0x0000000000ff782f */ /* 0x000fda0003800000 */
[----:B------:R-:W-:Y:S05]  /*0500*/  @!P0 BRA `(.L_x_8) ;  /* 0x0000000000848947 */ /* 0x000fea0003800000 */
[----:B------:R-:W-:Y:S01]  /*0510*/  UMOV UR4, 0x10 ;  /* 0x0000001000047882 */ /* 0x000fe20000000000 */
[----:B------:R-:W-:-:S04]  /*0520*/  IMAD.MOV.U32 R2, RZ, RZ, 0xffff ;  /* 0x0000ffffff027424 */ /* 0x000fc800078e00ff */
[----:B------:R-:W-:Y:S04]  /*0530*/  DEPBAR.LE SB1, 0x36 ;  /* 0x00009d800000791a */ /* 0x000fe80000000000 */
[----:B------:R-:W1:Y:S02]  /*0540*/  UTCATOMSWS.FIND_AND_SET.ALIGN UP0, UR4, UR4 ;  /* 0x00000004000475e3 */ /* 0x000e640008000800 */
[----:B-1----:R-:W-:Y:S01]  /*0550*/  PLOP3.LUT P0, PT, PT, PT, UP0, 0x80, 0x8 ;  /* 0x000000000008781c */ /* 0x002fe20003f0f008 */
[----:B------:R-:W-:-:S03]  /*0560*/  IMAD.U32 R5, RZ, RZ, UR4 ;  /* 0x00000004ff057e24 */ /* 0x000fc6000f8e00ff */
[----:B------:R-:W-:-:S04]  /*0570*/  SEL R0, RZ, 0xffffffff, !P0 ;  /* 0xffffffffff007807 */ /* 0x000fc80004000000 */
[----:B------:R-:W-:Y:S01]  /*0580*/  ISETP.NE.AND P0, PT, R0, RZ, PT ;  /* 0x000000ff0000720c */ /* 0x000fe20003f05270 */
[----:B------:R-:W-:-:S12]  /*0590*/  IMAD.MOV.U32 R0, RZ, RZ, 0x1 ;  /* 0x00000001ff007424 */ /* 0x000fd800078e00ff */
[----:B------:R-:W-:Y:S05]  /*05a0*/  @P0 BRA `(.L_x_9) ;  /* 0x0000000000240947 */ /* 0x000fea0003800000 */
.L_x_10:
[----:B------:R-:W-:Y:S05]  /*05b0*/  NANOSLEEP 0x64 ;  /* 0x000000640000795d */ /* 0x000fea0003800000 */
[----:B------:R-:W-:-:S05]  /*05c0*/  UMOV UR4, 0x10 ;  /* 0x0000001000047882 */ /* 0x000fca0000000000 */
[----:B------:R-:W-:Y:S04]  /*05d0*/  DEPBAR.LE SB1, 0x36 ;  /* 0x00009d800000791a */ /* 0x000fe80000000000 */
[----:B------:R-:W1:Y:S02]  /*05e0*/  UTCATOMSWS.FIND_AND_SET.ALIGN UP0, UR4, UR4 ;  /* 0x00000004000475e3 */ /* 0x000e640008000800 */
[----:B-1----:R-:W-:Y:S01]  /*05f0*/  PLOP3.LUT P0, PT, PT, PT, UP0, 0x80, 0x8 ;  /* 0x000000000008781c */ /* 0x002fe20003f0f008 */
[----:B------:R-:W-:-:S03]  /*0600*/  IMAD.U32 R5, RZ, RZ, UR4 ;  /* 0x00000004ff057e24 */ /* 0x000fc6000f8e00ff */
[----:B------:R-:W-:-:S04]  /*0610*/  SEL R4, RZ, 0xffffffff, !P0 ;  /* 0xffffffffff047807 */ /* 0x000fc80004000000 */
[----:B------:R-:W-:-:S13]  /*0620*/  ISETP.NE.AND P0, PT, R4, RZ, PT ;  /* 0x000000ff0400720c */ /* 0x000fda0003f05270 */
[----:B------:R-:W-:Y:S05]  /*0630*/  @!P0 BRA `(.L_x_10) ;  /* 0xfffffffc00dc8947 */ /* 0x000fea000383ffff */
.L_x_9:
[C---:B------:R-:W-:Y:S01]  /*0640*/  VIADD R4, R5.reuse, 0x10 ;  /* 0x0000001005047836 */ /* 0x040fe20000000000 */
[----:B------:R-:W-:Y:S01]  /*0650*/  UMOV UR4, 0x50 ;  /* 0x0000005000047882 */ /* 0x000fe20000000000 */
[----:B------:R-:W-:Y:S01]  /*0660*/  SHF.L.U32 R2, R2, R5, RZ ;  /* 0x0000000502027219 */ /* 0x000fe200000006ff */
[----:B------:R-:W-:Y:S01]  /*0670*/  ULEA UR4, UR6, UR4, 0x18 ;  /* 0x0000000406047291 */ /* 0x000fe2000f8ec0ff */
[----:B------:R-:W-:Y:S01]  /*0680*/  IMAD.SHL.U32 R5, R5, 0x20, RZ ;  /* 0x0000002005057824 */ /* 0x000fe200078e00ff */
[----:B------:R-:W-:-:S04]  /*0690*/  SHF.L.U32 R0, R0, R4, RZ ;  /* 0x0000000400007219 */ /* 0x000fc800000006ff */
[----:B------:R-:W-:-:S05]  /*06a0*/  LOP3.LUT R0, R0, R2, RZ, 0xfc, !PT ;  /* 0x0000000200007212 */ /* 0x000fca00078efcff */
[----:B------:R1:W-:Y:S04]  /*06b0*/  ATOMS.OR RZ, [UR4], R0 ;  /* 0x00000000ffff798c */ /* 0x0003e8000b000004 */
[----:B------:R1:W-:Y:S01]  /*06c0*/  STS [UR5+0x31880], R5 ;  /* 0x03188005ff007988 */ /* 0x0003e20008000805 */
[----:B------:R-:W-:Y:S05]  /*06d0*/  BRA `(.L_x_8) ;  /* 0x0000000000107947 */ /* 0x000fea0003800000 */
.L_x_7:
[----:B------:R-:W-:Y:S02]  /*06e0*/  MOV R0, 0xffffffff ;  /* 0xffffffff00007802 */ /* 0x000fe40000000f00 */
[----:B------:R-:W-:-:S03]  /*06f0*/  MOV R4, 0x720 ;  /* 0x0000072000047802 */ /* 0x000fc60000000f00 */
[----:B------:R1:W-:Y:S04]  /*0700*/  STS [UR5+0x31880], R0 ;  /* 0x03188000ff007988 */ /* 0x0003e80008000805 */
[----:B-1----:R-:W-:Y:S05]  /*0710*/  CALL.REL.NOINC `($__internal_1_$__cuda_sm10x_tcgen05_guardrail_trap_phase_invalid_during_alloc) ;  /* 0x00000038000c7944 */ /* 0x002fea0003c00000 */
.L_x_8:
[----:B------:R-:W-:Y:S05]  /*0720*/  WARPSYNC.ALL ;  /* 0x0000000000007948 */ /* 0x000fea0003800000 */
[----:B------:R-:W-:Y:S01]  /*0730*/  NOP ;  /* 0x0000000000007918 */ /* 0x000fe20000000000 */
.L_x_2:
[----:B-1----:R-:W1:Y:S01]  /*0740*/  LDC R0, c[0x0][0x388] ;  /* 0x0000e200ff007b82 */ /* 0x002e620000000800 */
[----:B------:R-:W4:Y:S07]  /*0750*/  S2R R21, SR_LANEID ;  /* 0x0000000000157919 */ /* 0x000f2e0000000000 */
[----:B--234-:R-:W-:Y:S01]  /*0760*/  BAR.SYNC.DEFER_BLOCKING 0x0 ;  /* 0x0000000000007b1d */ /* 0x01cfe20000010000 */
[----:B------:R-:W-:Y:S02]  /*0770*/  ISETP.NE.AND P0, PT, R3, RZ, PT ;  /* 0x000000ff0300720c */ /* 0x000fe40003f05270 */
[----:B-1----:R-:W-:-:S04]  /*0780*/  IADD3 R0, PT, PT, R0, 0x7f, RZ ;  /* 0x0000007f00007810 */ /* 0x002fc80007ffe0ff */
[----:B------:R-:W-:-:S05]  /*0790*/  SHF.R.U32.HI R20, RZ, 0x7, R0 ;  /* 0x00000007ff147819 */ /* 0x000fca0000011600 */
[----:B------:R-:W-:Y:S02]  /*07a0*/  IMAD R2, R20, 0x16, RZ ;  /* 0x0000001614027824 */ /* 0x000fe400078e02ff */
[----:B------:R-:W-:Y:S05]  /*07b0*/  @!P0 BRA `(.L_x_11) ;  /* 0x00000010002c8947 */ /* 0x000fea0003800000 */
[----:B------:R-:W-:Y:S01]  /*07c0*/  ISETP.NE.AND P0, PT, R3, 0x1, PT ;  /* 0x000000010300780c */ /* 0x000fe20003f05270 */
[----:B------:R-:W1:-:S12]  /*07d0*/  S2UR UR5, SR_CgaCtaId ;  /* 0x00000000000579c3 */ /* 0x000e580000008800 */
[----:B------:R-:W-:Y:S05]  /*07e0*/  @!P0 BRA `(.L_x_12) ;  /* 0x0000000400948947 */ /* 0x000fea0003800000 */
[----:B------:R-:W-:-:S13]  /*07f0*/  ISETP.NE.AND P0, PT, R3, 0x2, PT ;  /* 0x000000020300780c */ /* 0x000fda0003f05270 */
[----:B------:R-:W-:Y:S05]  /*0800*/  @P0 BRA `(.L_x_13) ;  /* 0x0000001800b00947 */ /* 0x000fea0003800000 */
[----:B------:R-:W2:Y:S02]  /*0810*/  S2UR UR4, SR_CTAID.X ;  /* 0x00000000000479c3 */ /* 0x000ea40000002500 */
[----:B--2---:R-:W-:-:S13]  /*0820*/  ISETP.LE.U32.AND P0, PT, R2, UR4, PT ;  /* 0x0000000402007c0c */ /* 0x004fda000bf03070 */
[----:B-1----:R-:W-:Y:S05]  /*0830*/  @P0 EXIT ;  /* 0x000000000000094d */ /* 0x002fea0003800000 */
[----:B------:R-:W-:Y:S01]  /*0840*/  SHF.R.U32.HI R20, RZ, 0x3, R21 ;  /* 0x00000003ff147819 */ /* 0x000fe20000011615 */
[----:B------:R-:W-:Y:S01]  /*0850*/  ULOP3.LUT UR4, URZ, UR4, URZ, 0x33, !UPT ;  /* 0x00000004ff047292 */ /* 0x000fe2000f8e33ff */
[----:B------:R-:W-:Y:S02]  /*0860*/  HFMA2 R15, -RZ, RZ, 0, 0 ;  /* 0x00000000ff0f7431 */ /* 0x000fe400000001ff */
[----:B------:R-:W-:Y:S01]  /*0870*/  IMAD.MOV.U32 R16, RZ, RZ, RZ ;  /* 0x000000ffff107224 */ /* 0x000fe200078e00ff */
[C---:B------:R-:W-:Y:S01]  /*0880*/  LOP3.LUT R19, R20.reuse, 0x1, RZ, 0x3c, !PT ;  /* 0x0000000114137812 */ /* 0x040fe200078e3cff */
[C---:B------:R-:W-:Y:S01]  /*0890*/  IMAD.SHL.U32 R0, R20.reuse, 0x20, RZ ;  /* 0x0000002014007824 */ /* 0x040fe200078e00ff */
[----:B------:R-:W-:Y:S01]  /*08a0*/  LOP3.LUT R18, R20, 0x2, RZ, 0x3c, !PT ;  /* 0x0000000214127812 */ /* 0x000fe200078e3cff */
[----:B------:R-:W-:Y:S01]  /*08b0*/  VIADD R25, R2, UR4 ;  /* 0x0000000402197c36 */ /* 0x000fe20008000000 */
[----:B------:R-:W-:Y:S01]  /*08c0*/  LOP3.LUT R17, R20, 0x3, RZ, 0x3c, !PT ;  /* 0x0000000314117812 */ /* 0x000fe200078e3cff */
[----:B------:R-:W-:Y:S01]  /*08d0*/  IMAD R20, R21, 0x4, R20 ;  /* 0x0000000415147824 */ /* 0x000fe200078e0214 */
[C---:B------:R-:W-:Y:S01]  /*08e0*/  LOP3.LUT R23, R0.reuse, 0x20, RZ, 0x3c, !PT ;  /* 0x0000002000177812 */ /* 0x040fe200078e3cff */
[----:B------:R-:W-:Y:S01]  /*08f0*/  IMAD.HI.U32 R25, R25, -0x1ada67d5, RZ ;  /* 0xe525982b19197827 */ /* 0x000fe200078e00ff */
[C---:B------:R-:W-:Y:S01]  /*0900*/  LOP3.LUT R22, R0.reuse, 0x40, RZ, 0x3c, !PT ;  /* 0x0000004000167812 */ /* 0x040fe200078e3cff */
[----:B------:R-:W-:Y:S01]  /*0910*/  UMOV UR5, URZ ;  /* 0x000000ff00057c82 */ /* 0x000fe20008000000 */
[C---:B------:R-:W-:Y:S01]  /*0920*/  IADD3 R24, PT, PT, R0.reuse, R21, RZ ;  /* 0x0000001500187210 */ /* 0x040fe20007ffe0ff */
[C---:B------:R-:W-:Y:S01]  /*0930*/  IMAD R19, R21.reuse, 0x4, R19 ;  /* 0x0000000415137824 */ /* 0x040fe200078e0213 */
[----:B------:R-:W-:Y:S01]  /*0940*/  LOP3.LUT R0, R0, 0x60, RZ, 0x3c, !PT ;  /* 0x0000006000007812 */ /* 0x000fe200078e3cff */
[C---:B------:R-:W-:Y:S01]  /*0950*/  IMAD R18, R21.reuse, 0x4, R18 ;  /* 0x0000000415127824 */ /* 0x040fe200078e0212 */
[----:B------:R-:W-:Y:S01]  /*0960*/  LEA R17, R21, R17, 0x2 ;  /* 0x0000001115117211 */ /* 0x000fe200078e10ff */
[----:B------:R-:W-:Y:S01]  /*0970*/  IMAD.IADD R23, R23, 0x1, R21 ;  /* 0x0000000117177824 */ /* 0x000fe200078e0215 */
[----:B------:R-:W-:Y:S01]  /*0980*/  SHF.R.U32.HI R25, RZ, 0x7, R25 ;  /* 0x00000007ff197819 */ /* 0x000fe20000011619 */
[----:B------:R-:W-:Y:S01]  /*0990*/  IMAD.IADD R22, R22, 0x1, R21 ;  /* 0x0000000116167824 */ /* 0x000fe200078e0215 */
[----:B------:R-:W-:-:S07]  /*09a0*/  IADD3 R21, PT, PT, R0, R21, RZ ;  /* 0x0000001500157210 */ /* 0x000fce0007ffe0ff */
.L_x_17:
[----:B------:R-:W1:Y:S01]  /*09b0*/  S2R R0, SR_CgaCtaId ;  /* 0x0000000000007919 */ /* 0x000e620000008800 */
[----:B------:R-:W-:Y:S01]  /*09c0*/  MOV R2, 0x400 ;  /* 0x0000040000027802 */ /* 0x000fe20000000f00 */
[----:B------:R-:W-:-:S03]  /*09d0*/  UMOV UR4, URZ ;  /* 0x000000ff00047c82 */ /* 0x000fc60008000000 */
[----:B-1----:R-:W-:-:S07]  /*09e0*/  LEA R0, R0, R2, 0x18 ;  /* 0x0000000200007211 */ /* 0x002fce00078ec0ff */
.L_x_16:
[----:B------:R-:W-:Y:S01]  /*09f0*/  LEA R2, R15, R0, 0x3 ;  /* 0x000000000f027211 */ /* 0x000fe200078e18ff */
[----:B------:R-:W-:Y:S01]  /*0a00*/  ULOP3.LUT UP0, URZ, UR4, 0x3, URZ, 0xc0, !UPT ;  /* 0x0000000304ff7892 */ /* 0x000fe2000f80c0ff */
[----:B------:R-:W-:-:S04]  /*0a10*/  SHF.L.U32 R4, R16, 0x1f, RZ ;  /* 0x0000001f10047819 */ /* 0x000fc800000006ff */
[----:B------:R-:W1:Y:S02]  /*0a20*/  SYNCS.PHASECHK.TRANS64.TRYWAIT P0, [R2+URZ+0x31800], R4 ;  /* 0x03180004020075a7 */ /* 0x000e6400080011ff */
[----:B-1----:R-:W-:Y:S05]  /*0a30*/  @!P0 BRA `(.L_x_14) ;  /* 0x0000003000408947 */ /* 0x002fea0003800000 */
.L_x_48:
[----:B------:R-:W-:Y:S05]  /*0a40*/  BRA.U UP0, `(.L_x_15) ;  /* 0x0000000100bc7547 */ /* 0x000fea000b800000 */
[C-C-:B------:R-:W-:Y:S02]  /*0a50*/  IMAD R11, R15.reuse, 0x200, R0.reuse ;  /* 0x000002000f0b7824 */ /* 0x140fe400078e0200 */
[----:B------:R-:W-:Y:S02]  /*0a60*/  IMAD R3, R15, 0x400, R0 ;  /* 0x000004000f037824 */ /* 0x000fe400078e0200 */
[--C-:B------:R-:W-:Y:S01]  /*0a70*/  IMAD R10, R24, 0x4, R11.reuse ;  /* 0x00000004180a7824 */ /* 0x100fe200078e020b */
[-C--:B------:R-:W-:Y:S01]  /*0a80*/  LEA R9, R23, R11.reuse, 0x2 ;  /* 0x0000000b17097211 */ /* 0x080fe200078e10ff */
[--C-:B------:R-:W-:Y:S01]  /*0a90*/  IMAD R7, R22, 0x4, R11.reuse ;  /* 0x0000000416077824 */ /* 0x100fe200078e020b */
[-C--:B-1----:R-:W-:Y:S01]  /*0aa0*/  LEA R5, R21, R11.reuse, 0x2 ;  /* 0x0000000b15057211 */ /* 0x082fe200078e10ff */
[----:B------:R-:W-:Y:S01]  /*0ab0*/  IMAD R4, R19, 0x4, R11 ;  /* 0x0000000413047824 */ /* 0x000fe200078e020b */
[-C--:B------:R-:W-:Y:S01]  /*0ac0*/  LEA R8, R20, R11.reuse, 0x2 ;  /* 0x0000000b14087211 */ /* 0x080fe200078e10ff */
[----:B------:R-:W1:Y:S01]  /*0ad0*/  LDS R10, [R10+0x30000] ;  /* 0x030000000a0a7984 */ /* 0x000e620000000800 */
[----:B------:R-:W-:Y:S01]  /*0ae0*/  LEA R6, R18, R11, 0x2 ;  /* 0x0000000b12067211 */ /* 0x000fe200078e10ff */
[----:B------:R-:W-:Y:S01]  /*0af0*/  IMAD R12, R23, 0x4, R3 ;  /* 0x00000004170c7824 */ /* 0x000fe200078e0203 */
[----:B------:R-:W-:Y:S01]  /*0b00*/  LEA R14, R24, R3, 0x2 ;  /* 0x00000003180e7211 */ /* 0x000fe200078e10ff */
[----:B------:R-:W2:Y:S04]  /*0b10*/  LDS R9, [R9+0x30000] ;  /* 0x0300000009097984 */ /* 0x000ea80000000800 */
[----:B------:R-:W3:Y:S04]  /*0b20*/  LDS R7, [R7+0x30000] ;  /* 0x0300000007077984 */ /* 0x000ee80000000800 */
[----:B------:R-:W4:Y:S01]  /*0b30*/  LDS R5, [R5+0x30000] ;  /* 0x0300000005057984 */ /* 0x000f220000000800 */
[----:B------:R-:W-:-:S03]  /*0b40*/  NOP ;  /* 0x0000000000007918 */ /* 0x000fc60000000000 */
[----:B-1----:R1:W-:Y:S04]  /*0b50*/  STS [R8+0x30000], R10 ;  /* 0x0300000a08007388 */ /* 0x0023e80000000800 */
[----:B--2---:R2:W-:Y:S04]  /*0b60*/  STS [R4+0x30000], R9 ;  /* 0x0300000904007388 */ /* 0x0045e80000000800 */
[----:B---3--:R3:W-:Y:S01]  /*0b70*/  STS [R6+0x30000], R7 ;  /* 0x0300000706007388 */ /* 0x0087e20000000800 */
[----:B-1----:R-:W-:Y:S01]  /*0b80*/  LEA R10, R22, R3, 0x2 ;  /* 0x00000003160a7211 */ /* 0x002fe200078e10ff */
[----:B------:R-:W-:-:S02]  /*0b90*/  IMAD R8, R21, 0x4, R3 ;  /* 0x0000000415087824 */ /* 0x000fc400078e0203 */
[----:B--2---:R-:W-:Y:S01]  /*0ba0*/  IMAD R4, R17, 0x4, R11 ;  /* 0x0000000411047824 */ /* 0x004fe200078e020b */
[----:B---3--:R-:W-:-:S04]  /*0bb0*/  LEA R6, R20, R3, 0x2 ;  /* 0x0000000314067211 */ /* 0x008fc800078e10ff */
[----:B----4-:R1:W-:Y:S04]  /*0bc0*/  STS [R4+0x30000], R5 ;  /* 0x0300000504007388 */ /* 0x0103e80000000800 */
[----:B------:R-:W2:Y:S04]  /*0bd0*/  LDS R13, [R14+0x30800] ;  /* 0x030800000e0d7984 */ /* 0x000ea80000000800 */
[----:B------:R-:W3:Y:S04]  /*0be0*/  LDS R11, [R12+0x30800] ;  /* 0x030800000c0b7984 */ /* 0x000ee80000000800 */
[----:B------:R-:W4:Y:S04]  /*0bf0*/  LDS R9, [R10+0x30800] ;  /* 0x030800000a097984 */ /* 0x000f280000000800 */
[----:B------:R-:W5:Y:S01]  /*0c00*/  LDS R7, [R8+0x30800] ;  /* 0x0308000008077984 */ /* 0x000f620000000800 */
[----:B------:R-:W-:Y:S01]  /*0c10*/  NOP ;  /* 0x0000000000007918 */ /* 0x000fe20000000000 */
[----:B-1----:R-:W-:Y:S01]  /*0c20*/  IMAD R5, R19, 0x4, R3 ;  /* 0x0000000413057824 */ /* 0x002fe200078e0203 */
[----:B------:R-:W-:-:S02]  /*0c30*/  LEA R4, R18, R3, 0x2 ;  /* 0x0000000312047211 */ /* 0x000fc400078e10ff */
[----:B------:R-:W-:Y:S01]  /*0c40*/  LEA R3, R17, R3, 0x2 ;  /* 0x0000000311037211 */ /* 0x000fe200078e10ff */
[----:B--2---:R-:W-:Y:S04]  /*0c50*/  STS [R6+0x30800], R13 ;  /* 0x0308000d06007388 */ /* 0x004fe80000000800 */
[----:B---3--:R-:W-:Y:S04]  /*0c60*/  STS [R5+0x30800], R11 ;  /* 0x0308000b05007388 */ /* 0x008fe80000000800 */
[----:B----4-:R-:W-:Y:S04]  /*0c70*/  STS [R4+0x30800], R9 ;  /* 0x0308000904007388 */ /* 0x010fe80000000800 */
[----:B-----5:R-:W-:Y:S04]  /*0c80*/  STS [R3+0x30800], R7 ;  /* 0x0308000703007388 */ /* 0x020fe80000000800 */
[----:B------:R-:W1:Y:S04]  /*0c90*/  LDS R14, [R14+0x30a00] ;  /* 0x030a00000e0e7984 */ /* 0x000e680000000800 */
[----:B------:R-:W2:Y:S04]  /*0ca0*/  LDS R12, [R12+0x30a00] ;  /* 0x030a00000c0c7984 */ /* 0x000ea80000000800 */
[----:B------:R-:W3:Y:S04]  /*0cb0*/  LDS R10, [R10+0x30a00] ;  /* 0x030a00000a0a7984 */ /* 0x000ee80000000800 */
[----:B------:R-:W4:Y:S01]  /*0cc0*/  LDS R8, [R8+0x30a00] ;  /* 0x030a000008087984 */ /* 0x000f220000000800 */
[----:B------:R-:W-:-:S03]  /*0cd0*/  NOP ;  /* 0x0000000000007918 */ /* 0x000fc60000000000 */
[----:B-1----:R1:W-:Y:S04]  /*0ce0*/  STS [R6+0x30a00], R14 ;  /* 0x030a000e06007388 */ /* 0x0023e80000000800 */
[----:B--2---:R1:W-:Y:S04]  /*0cf0*/  STS [R5+0x30a00], R12 ;  /* 0x030a000c05007388 */ /* 0x0043e80000000800 */
[----:B---3--:R1:W-:Y:S04]  /*0d00*/  STS [R4+0x30a00], R10 ;  /* 0x030a000a04007388 */ /* 0x0083e80000000800 */
[----:B----4-:R1:W-:Y:S01]  /*0d10*/  STS [R3+0x30a00], R8 ;  /* 0x030a000803007388 */ /* 0x0103e20000000800 */
[----:B------:R2:W-:Y:S06]  /*0d20*/  MEMBAR.ALL.CTA ;  /* 0x0000000000007992 */ /* 0x0005ec0000008000 */
[----:B--2---:R-:W2:Y:S02]  /*0d30*/  FENCE.VIEW.ASYNC.S ;  /* 0x00000000000073c6 */ /* 0x004ea40000000000 */
.L_x_15:
[C---:B------:R-:W-:Y:S01]  /*0d40*/  ISETP.NE.AND P0, PT, R15.reuse, 0x3, PT ;  /* 0x000000030f00780c */ /* 0x040fe20003f05270 */
[----:B------:R-:W-:Y:S01]  /*0d50*/  VIADD R15, R15, 0x1 ;  /* 0x000000010f0f7836 */ /* 0x000fe20000000000 */
[----:B------:R-:W-:Y:S01]  /*0d60*/  UIADD3 UR4, UPT, UPT, UR4, 0x1, URZ ;  /* 0x0000000104047890 */ /* 0x000fe2000fffe0ff */
[----:B-1----:R-:W-:-:S03]  /*0d70*/  VIADD R2, R2, 0x31840 ;  /* 0x0003184002027836 */ /* 0x002fc60000000000 */
[----:B------:R-:W-:Y:S01]  /*0d80*/  SEL R15, R15, RZ, P0 ;  /* 0x000000ff0f0f7207 */ /* 0x000fe20000000000 */
[----:B------:R-:W-:Y:S01]  /*0d90*/  UISETP.NE.AND UP0, UPT, UR4, 0x38, UPT ;  /* 0x000000380400788c */ /* 0x000fe2000bf05270 */
[----:B------:R-:W-:Y:S02]  /*0da0*/  PRMT R2, RZ, 0x654, R2 ;  /* 0x00000654ff027816 */ /* 0x000fe40000000002 */
[----:B------:R-:W-:Y:S02]  /*0db0*/  ISETP.NE.AND P0, PT, R15, RZ, PT ;  /* 0x000000ff0f00720c */ /* 0x000fe40003f05270 */
[----:B--2---:R1:W-:Y:S02]  /*0dc0*/  SYNCS.ARRIVE.TRANS64.RED.A1T0 RZ, [R2+URZ], RZ ;  /* 0x000000ff02ff79a7 */ /* 0x0043e400081004ff */
[----:B-1----:R-:W-:-:S04]  /*0dd0*/  SEL R2, RZ, 0x1, P0 ;  /* 0x00000001ff027807 */ /* 0x002fc80000000000 */
[----:B------:R-:W-:Y:S01]  /*0de0*/  LOP3.LUT R16, R16, R2, RZ, 0x3c, !PT ;  /* 0x0000000210107212 */ /* 0x000fe200078e3cff */
[----:B------:R-:W-:Y:S06]  /*0df0*/  BRA.U UP0, `(.L_x_16) ;  /* 0xfffffff900fc7547 */ /* 0x000fec000b83ffff */
[----:B------:R-:W-:-:S13]  /*0e00*/  ISETP.NE.AND P0, PT, R25, UR5, PT ;  /* 0x0000000519007c0c */ /* 0x000fda000bf05270 */
[----:B------:R-:W-:Y:S05]  /*0e10*/  @!P0 EXIT ;  /* 0x000000000000894d */ /* 0x000fea0003800000 */
[----:B------:R-:W-:Y:S01]  /*0e20*/  UIADD3 UR5, UPT, UPT, UR5, 0x1, URZ ;  /* 0x0000000105057890 */ /* 0x000fe2000fffe0ff */
[----:B------:R-:W-:Y:S05]  /*0e30*/  BRA `(.L_x_17) ;  /* 0xfffffff800dc7947 */ /* 0x000fea000383ffff */
.L_x_12:
[----:B-1----:R-:W-:-:S09]  /*0e40*/  UISETP.NE.AND UP0, UPT, UR5, URZ, UPT ;  /* 0x000000ff0500728c */ /* 0x002fd2000bf05270 */
[----:B------:R-:W-:Y:S05]  /*0e50*/  BRA.U UP0, `(.L_x_13) ;  /* 0x00000015001c7547 */ /* 0x000fea000b800000 */
[----:B------:R-:W1:Y:S01]  /*0e60*/  S2UR UR4, SR_CTAID.X ;  /* 0x00000000000479c3 */ /* 0x000e620000002500 */
[----:B------:R-:W-:Y:S02]  /*0e70*/  UMOV UR8, 0x400 ;  /* 0x0000040000087882 */ /* 0x000fe40000000000 */
[----:B------:R-:W-:-:S04]  /*0e80*/  ULEA UR8, UR5, UR8, 0x18 ;  /* 0x0000000805087291 */ /* 0x000fc8000f8ec0ff */
[----:B------:R-:W-:Y:S02]  /*0e90*/  UIADD3 UR5, UPT, UPT, UR8, 0x18000, URZ ;  /* 0x0001800008057890 */ /* 0x000fe4000fffe0ff */
[----:B------:R-:W-:Y:S02]  /*0ea0*/  UIADD3 UR6, UPT, UPT, UR8, 0x8000, URZ ;  /* 0x0000800008067890 */ /* 0x000fe4000fffe0ff */
[----:B------:R-:W-:Y:S02]  /*0eb0*/  USHF.R.U32.HI UR5, URZ, 0x4, UR5 ;  /* 0x00000004ff057899 */ /* 0x000fe40008011605 */
[----:B------:R-:W-:Y:S02]  /*0ec0*/  USHF.R.U32.HI UR6, URZ, 0x4, UR6 ;  /* 0x00000004ff067899 */ /* 0x000fe40008011606 */
[----:B------:R-:W-:Y:S01]  /*0ed0*/  ULOP3.LUT UR5, UR5, 0x3fc0, URZ, 0xc0, !UPT ;  /* 0x00003fc005057892 */ /* 0x000fe2000f8ec0ff */
[----:B-1----:R-:W-:-:S13]  /*0ee0*/  ISETP.LE.U32.AND P0, PT, R2, UR4, PT ;  /* 0x0000000402007c0c */ /* 0x002fda000bf03070 */
[----:B------:R-:W-:Y:S05]  /*0ef0*/  @P0 EXIT ;  /* 0x000000000000094d */ /* 0x000fea0003800000 */
[----:B------:R-:W-:Y:S01]  /*0f00*/  ULOP3.LUT UR4, URZ, UR4, URZ, 0x33, !UPT ;  /* 0x00000004ff047292 */ /* 0x000fe2000f8e33ff */
[----:B------:R-:W-:Y:S01]  /*0f10*/  IMAD.U32 R5, RZ, RZ, UR5 ;  /* 0x00000005ff057e24 */ /* 0x000fe2000f8e00ff */
[----:B------:R-:W-:Y:S01]  /*0f20*/  ULOP3.LUT UR6, UR6, 0x3fc0, URZ, 0xc0, !UPT ;  /* 0x00003fc006067892 */ /* 0x000fe2000f8ec0ff */
[C---:B------:R-:W-:Y:S01]  /*0f30*/  ISETP.GE.U32.AND P0, PT, R21.reuse, 0x4, PT ;  /* 0x000000041500780c */ /* 0x040fe20003f06070 */
[----:B------:R-:W-:Y:S01]  /*0f40*/  IMAD.MOV.U32 R4, RZ, RZ, RZ ;  /* 0x000000ffff047224 */ /* 0x000fe200078e00ff */
[----:B------:R-:W-:Y:S01]  /*0f50*/  UMOV UR17, URZ ;  /* 0x000000ff00117c82 */ /* 0x000fe20008000000 */
[----:B------:R-:W-:Y:S01]  /*0f60*/  VIADD R3, R2, UR4 ;  /* 0x0000000402037c36 */ /* 0x000fe20008000000 */
[----:B------:R-:W-:Y:S01]  /*0f70*/  UMOV UR15, URZ ;  /* 0x000000ff000f7c82 */ /* 0x000fe20008000000 */
[C---:B------:R-:W-:Y:S01]  /*0f80*/  IMAD R5, R21.reuse, 0x600, R5 ;  /* 0x0000060015057824 */ /* 0x040fe200078e0205 */
[----:B------:R-:W-:Y:S01]  /*0f90*/  LEA R6, R21, UR6, 0xa ;  /* 0x0000000615067c11 */ /* 0x000fe2000f8e50ff */
[----:B------:R-:W-:Y:S01]  /*0fa0*/  IMAD.HI.U32 R3, R3, -0x1ada67d5, RZ ;  /* 0xe525982b03037827 */ /* 0x000fe200078e00ff */
[----:B------:R-:W-:Y:S01]  /*0fb0*/  UMOV UR6, 0x180 ;  /* 0x0000018000067882 */ /* 0x000fe20000000000 */
[----:B------:R-:W-:Y:S01]  /*0fc0*/  UMOV UR7, 0x184 ;  /* 0x0000018400077882 */ /* 0x000fe20000000000 */
[----:B------:R-:W-:Y:S01]  /*0fd0*/  SEL R6, R6, RZ, !P0 ;  /* 0x000000ff06067207 */ /* 0x000fe20004000000 */
[----:B------:R-:W-:Y:S01]  /*0fe0*/  UMOV UR4, 0x180 ;  /* 0x0000018000047882 */ /* 0x000fe20000000000 */
[----:B------:R-:W-:Y:S01]  /*0ff0*/  SEL R5, R5, RZ, !P0 ;  /* 0x000000ff05057207 */ /* 0x000fe20004000000 */
[----:B------:R-:W-:Y:S01]  /*1000*/  UMOV UR5, 0x184 ;  /* 0x0000018400057882 */ /* 0x000fe20000000000 */
[----:B------:R-:W-:-:S07]  /*1010*/  SHF.R.U32.HI R3, RZ, 0x7, R3 ;  /* 0x00000007ff037819 */ /* 0x000fce0000011603 */
.L_x_24:
[----:B------:R-:W-:Y:S02]  /*1020*/  USHF.R.U32.HI UR10, URZ, 0x1, UR17 ;  /* 0x00000001ff0a7899 */ /* 0x000fe40008011611 */
[----:B------:R-:W-:Y:S02]  /*1030*/  USHF.L.U32 UR9, UR17, 0x3, URZ ;  /* 0x0000000311097899 */ /* 0x000fe400080006ff */
[----:B------:R-:W-:Y:S02]  /*1040*/  ULOP3.LUT UR10, UR10, 0x1, URZ, 0xc, !UPT ;  /* 0x000000010a0a7892 */ /* 0x000fe4000f8e0cff */
[----:B------:R-:W-:Y:S02]  /*1050*/  ULOP3.LUT UR9, UR9, 0x8, URZ, 0xc0, !UPT ;  /* 0x0000000809097892 */ /* 0x000fe4000f8ec0ff */
[----:B------:R-:W-:Y:S02]  /*1060*/  USHF.L.U32 UR10, UR10, 0x1f, URZ ;  /* 0x0000001f0a0a7899 */ /* 0x000fe400080006ff */
[----:B------:R-:W-:-:S02]  /*1070*/  ULOP3.LUT UR12, UR17, 0x1, URZ, 0xc0, !UPT ;  /* 0x00000001110c7892 */ /* 0x000fc4000f8ec0ff */
[----:B------:R-:W-:Y:S01]  /*1080*/  MOV R0, UR9 ;  /* 0x0000000900007c02 */ /* 0x000fe20008000f00 */
[----:B------:R-:W-:Y:S01]  /*1090*/  UIADD3 UR9, UPT, UPT, UR8, UR9, URZ ;  /* 0x0000000908097290 */ /* 0x000fe2000fffe0ff */
[----:B------:R-:W-:Y:S01]  /*10a0*/  MOV R2, UR10 ;  /* 0x0000000a00027c02 */ /* 0x000fe20008000f00 */
[----:B------:R-:W-:Y:S02]  /*10b0*/  UIMAD UR12, UR12, 0xc0, URZ ;  /* 0x000000c00c0c78a4 */ /* 0x000fe4000f8e02ff */
[----:B------:R-:W-:Y:S01]  /*10c0*/  UIADD3 UR11, UPT, UPT, UR9, 0x31860, URZ ;  /* 0x00031860090b7890 */ /* 0x000fe2000fffe0ff */
[----:B------:R-:W1:Y:S02]  /*10d0*/  SYNCS.PHASECHK.TRANS64.TRYWAIT P0, [R0+UR8+0x31870], R2 ;  /* 0x03187002000075a7 */ /* 0x000e640008001108 */
[----:B-1----:R-:W-:Y:S09]  /*10e0*/  @!P0 BRA `(.L_x_18) ;  /* 0x0000002800ac8947 */ /* 0x002ff20003800000 */
.L_x_50:
[----:B------:R-:W-:Y:S01]  /*10f0*/  NOP ;  /* 0x0000000000007918 */ /* 0x000fe20000000000 */
[----:B------:R-:W-:-:S05]  /*1100*/  UMOV UR16, URZ ;  /* 0x000000ff00107c82 */ /* 0x000fca0008000000 */
.L_x_23:
[----:B------:R-:W-:Y:S01]  /*1110*/  ULEA UR10, UR15, UR8, 0x3 ;  /* 0x000000080f0a7291 */ /* 0x000fe2000f8e18ff */
[----:B-1----:R-:W-:Y:S01]  /*1120*/  SHF.L.U32 R9, R4, 0x1f, RZ ;  /* 0x0000001f04097819 */ /* 0x002fe200000006ff */
[----:B------:R-:W-:Y:S01]  /*1130*/  ULOP3.LUT UP0, UR14, UR16, 0x2, URZ, 0xc0, !UPT ;  /* 0x00000002100e7892 */ /* 0x000fe2000f80c0ff */
[----:B------:R-:W-:Y:S06]  /*1140*/  MOV R0, UR15 ;  /* 0x0000000f00007c02 */ /* 0x000fec0008000f00 */
[----:B------:R-:W1:Y:S02]  /*1150*/  SYNCS.PHASECHK.TRANS64.TRYWAIT P0, [UR10+0x31840], R9 ;  /* 0x03184009ff0075a7 */ /* 0x000e64000800110a */
[----:B-12---:R-:W-:Y:S05]  /*1160*/  @!P0 BRA `(.L_x_19) ;  /* 0x0000002800ac8947 */ /* 0x006fea0003800000 */
.L_x_52:
[----:B------:R-:W-:Y:S01]  /*1170*/  NOP ;  /* 0x0000000000007918 */ /* 0x000fe20000000000 */
[----:B------:R-:W-:Y:S05]  /*1180*/  BRA.U UP0, `(.L_x_20) ;  /* 0x0000000100487547 */ /* 0x000fea000b800000 */
[----:B------:R-:W-:Y:S02]  /*1190*/  ULEA UR22, UR15, UR8, 0x9 ;  /* 0x000000080f167291 */ /* 0x000fe4000f8e48ff */
[----:B------:R-:W-:Y:S02]  /*11a0*/  ULEA UR9, UR15, UR8, 0xa ;  /* 0x000000080f097291 */ /* 0x000fe4000f8e50ff */
[----:B------:R-:W-:Y:S02]  /*11b0*/  UIADD3 UR22, UPT, UPT, UR22, 0x30000, URZ ;  /* 0x0003000016167890 */ /* 0x000fe4000fffe0ff */
[----:B------:R-:W-:Y:S02]  /*11c0*/  UIADD3 UR13, UPT, UPT, UR9, 0x30800, URZ ;  /* 0x00030800090d7890 */ /* 0x000fe4000fffe0ff */
[----:B------:R-:W-:Y:S02]  /*11d0*/  UIADD3 UR9, UPT, UPT, UR9, 0x30a00, URZ ;  /* 0x00030a0009097890 */ /* 0x000fe4000fffe0ff */
[----:B------:R-:W-:Y:S02]  /*11e0*/  USHF.R.U32.HI UR22, URZ, 0x4, UR22 ;  /* 0x00000004ff167899 */ /* 0x000fe40008011616 */
[----:B------:R-:W-:Y:S02]  /*11f0*/  USHF.R.U32.HI UR13, URZ, 0x4, UR13 ;  /* 0x00000004ff0d7899 */ /* 0x000fe4000801160d */
[----:B------:R-:W-:Y:S02]  /*1200*/  USHF.R.U32.HI UR9, URZ, 0x4, UR9 ;  /* 0x00000004ff097899 */ /* 0x000fe40008011609 */
[----:B------:R-:W-:Y:S02]  /*1210*/  ULOP3.LUT UR18, UR22, 0x3fe0, URZ, 0xc0, !UPT ;  /* 0x00003fe016127892 */ /* 0x000fe4000f8ec0ff */
[----:B------:R-:W-:Y:S02]  /*1220*/  ULOP3.LUT UR20, UR13, 0x3fc0, URZ, 0xc0, !UPT ;  /* 0x00003fc00d147892 */ /* 0x000fe4000f8ec0ff */
[----:B------:R-:W-:Y:S01]  /*1230*/  ULOP3.LUT UR22, UR9, 0x3fe0, URZ, 0xc0, !UPT ;  /* 0x00003fe009167892 */ /* 0x000fe2000f8ec0ff */
[----:B------:R-:W-:Y:S01]  /*1240*/  UMOV UR19, 0x4008 ;  /* 0x0000400800137882 */ /* 0x000fe20000000000 */
[----:B------:R-:W-:Y:S01]  /*1250*/  UMOV UR21, 0x4008 ;  /* 0x0000400800157882 */ /* 0x000fe20000000000 */
[----:B------:R-:W-:Y:S02]  /*1260*/  UMOV UR23, 0x4008 ;  /* 0x0000400800177882 */ /* 0x000fe40000000000 */
[----:B------:R2:W-:Y:S02]  /*1270*/  UTCCP.T.S.4x32dp128bit tmem[0x180], gdesc[UR18] ;  /* 0x00018012ff0079e7 */ /* 0x0005e40009100000 */
[----:B------:R2:W-:Y:S02]  /*1280*/  UTCCP.T.S.4x32dp128bit tmem[0x184], gdesc[UR20] ;  /* 0x00018414ff0079e7 */ /* 0x0005e40009100000 */
[----:B------:R2:W-:Y:S01]  /*1290*/  UTCCP.T.S.4x32dp128bit tmem[0x188], gdesc[UR22] ;  /* 0x00018816ff0079e7 */ /* 0x0005e20009100000 */
[----:B------:R-:W-:Y:S02]  /*12a0*/  NOP ;  /* 0x0000000000007918 */ /* 0x000fe40000000000 */
.L_x_20:
[----:B------:R-:W-:Y:S01]  /*12b0*/  UISETP.NE.AND UP0, UPT, UR15, 0x3, UPT ;  /* 0x000000030f00788c */ /* 0x000fe2000bf05270 */
[----:B-1----:R-:W-:Y:S01]  /*12c0*/  SHFL.IDX PT, R2, R6, R0, 0x1f ;  /* 0x00001f0006027589 */ /* 0x002fe200000e0000 */
[----:B------:R-:W-:Y:S01]  /*12d0*/  UIADD3 UR9, UPT, UPT, UR15, 0x1, URZ ;  /* 0x000000010f097890 */ /* 0x000fe2000fffe0ff */
[----:B------:R-:W-:Y:S03]  /*12e0*/  NOP ;  /* 0x0000000000007918 */ /* 0x000fe60000000000 */
[----:B------:R-:W-:Y:S03]  /*12f0*/  USEL UR9, UR9, URZ, UP0 ;  /* 0x000000ff09097287 */ /* 0x000fe60008000000 */
[----:B------:R-:W1:Y:S01]  /*1300*/  SHFL.IDX PT, R0, R5, R0, 0x1f ;  /* 0x00001f0005007589 */ /* 0x000e6200000e0000 */
[----:B------:R-:W-:Y:S02]  /*1310*/  USHF.L.U32 UR15, UR14, 0x4, URZ ;  /* 0x000000040e0f7899 */ /* 0x000fe400080006ff */
[----:B------:R-:W-:Y:S02]  /*1320*/  ULEA UR13, UR9, UR8, 0x3 ;  /* 0x00000008090d7291 */ /* 0x000fe4000f8e18ff */
[----:B------:R-:W-:Y:S01]  /*1330*/  ULEA UR14, UR14, 0x8b0, 0xd ;  /* 0x000008b00e0e7891 */ /* 0x000fe2000f8e68ff */
[----:B------:R-:W-:Y:S01]  /*1340*/  ISETP.NE.AND P0, PT, RZ, UR9, PT ;  /* 0x00000009ff007c0c */ /* 0x000fe2000bf05270 */
[----:B------:R-:W-:Y:S02]  /*1350*/  UISETP.NE.AND UP0, UPT, UR16, URZ, UPT ;  /* 0x000000ff1000728c */ /* 0x000fe4000bf05270 */
[----:B------:R-:W-:Y:S02]  /*1360*/  UPRMT UR15, UR15, 0x5410, UR14 ;  /* 0x000054100f0f7896 */ /* 0x000fe4000800000e */
[----:B------:R-:W-:Y:S01]  /*1370*/  UIADD3 UR10, UPT, UPT, UR10, 0x31820, URZ ;  /* 0x000318200a0a7890 */ /* 0x000fe2000fffe0ff */
[----:B------:R-:W-:Y:S01]  /*1380*/  UMOV UR14, URZ ;  /* 0x000000ff000e7c82 */ /* 0x000fe20008000000 */
[----:B--2---:R-:W-:Y:S01]  /*1390*/  UMOV UR21, 0x40004040 ;  /* 0x4000404000157882 */ /* 0x004fe20000000000 */
[----:B------:R-:W-:Y:S01]  /*13a0*/  UMOV UR19, 0x40004040 ;  /* 0x4000404000137882 */ /* 0x000fe20000000000 */
[----:B------:R-:W-:Y:S01]  /*13b0*/  UMOV UR25, 0x40004040 ;  /* 0x4000404000197882 */ /* 0x000fe20000000000 */
[----:B------:R-:W-:Y:S01]  /*13c0*/  UMOV UR23, 0x40004040 ;  /* 0x4000404000177882 */ /* 0x000fe20000000000 */
[----:B------:R-:W-:Y:S01]  /*13d0*/  UMOV UR29, 0x40004040 ;  /* 0x40004040001d7882 */ /* 0x000fe20000000000 */
[----:B------:R-:W-:Y:S01]  /*13e0*/  UMOV UR27, 0x40004040 ;  /* 0x40004040001b7882 */ /* 0x000fe20000000000 */
[----:B------:R-:W-:Y:S01]  /*13f0*/  UMOV UR33, 0x40004040 ;  /* 0x4000404000217882 */ /* 0x000fe20000000000 */
[----:B------:R-:W-:Y:S01]  /*1400*/  UMOV UR31, 0x40004040 ;  /* 0x40004040001f7882 */ /* 0x000fe20000000000 */
[----:B-1----:R-:W-:Y:S02]  /*1410*/  R2UR UR18, R0 ;  /* 0x00000000001272ca */ /* 0x002fe400000e0000 */
[----:B------:R-:W-:Y:S02]  /*1420*/  R2UR UR20, R2 ;  /* 0x00000000021472ca */ /* 0x000fe400000e0000 */
[----:B------:R-:W-:Y:S04]  /*1430*/  SEL R0, RZ, 0x1, P0 ;  /* 0x00000001ff007807 */ /* 0x000fe80000000000 */
[----:B------:R-:W-:Y:S01]  /*1440*/  LOP3.LUT R4, R4, R0, RZ, 0x3c, !PT ;  /* 0x0000000004047212 */ /* 0x000fe200078e3cff */
[----:B------:R-:W-:Y:S04]  /*1450*/  IMAD.U32 R0, RZ, RZ, UR9 ;  /* 0x00000009ff007e24 */ /* 0x000fe8000f8e00ff */
[----:B------:R-:W-:Y:S01]  /*1460*/  UIADD3 UR22, UPT, UPT, UR18, 0x2, URZ ;  /* 0x0000000212167890 */ /* 0x000fe2000fffe0ff */
[----:B------:R-:W-:Y:S01]  /*1470*/  IMAD.U32 R9, R4, -0x80000000, RZ ;  /* 0x8000000004097824 */ /* 0x000fe200078e00ff */
[----:B------:R-:W-:Y:S01]  /*1480*/  UIADD3 UR24, UPT, UPT, UR20, 0x2, URZ ;  /* 0x0000000214187890 */ /* 0x000fe2000fffe0ff */
[----:B------:R1:W-:Y:S01]  /*1490*/  UTCQMMA gdesc[UR20], gdesc[UR18], tmem[UR12], tmem[UR14], idesc[UR15], tmem[UR6], UP0 ;  /* 0x00060e1214007dea */ /* 0x0003e2000800030c */
[----:B------:R-:W-:Y:S02]  /*14a0*/  UIADD3 UR28, UPT, UPT, UR20, 0x4, URZ ;  /* 0x00000004141c7890 */ /* 0x000fe4000fffe0ff */
[----:B------:R-:W-:Y:S02]  /*14b0*/  UIADD3 UR26, UPT, UPT, UR18, 0x4, URZ ;  /* 0x00000004121a7890 */ /* 0x000fe4000fffe0ff */
[----:B------:R-:W-:Y:S02]  /*14c0*/  UIADD3 UR32, UPT, UPT, UR20, 0x6, URZ ;  /* 0x0000000614207890 */ /* 0x000fe4000fffe0ff */
[----:B------:R-:W-:Y:S01]  /*14d0*/  UIADD3 UR30, UPT, UPT, UR18, 0x6, URZ ;  /* 0x00000006121e7890 */ /* 0x000fe2000fffe0ff */
[----:B------:R1:W-:Y:S04]  /*14e0*/  UTCQMMA gdesc[UR24], gdesc[UR22], tmem[UR12], tmem[UR14], idesc[UR15], tmem[UR6], UPT ;  /* 0x00060e1618007dea */ /* 0x0003e8000b80030c */
[----:B------:R1:W-:Y:S04]  /*14f0*/  UTCQMMA gdesc[UR28], gdesc[UR26], tmem[UR12], tmem[UR14], idesc[UR15], tmem[UR6], UPT ;  /* 0x00060e1a1c007dea */ /* 0x0003e8000b80030c */
[----:B------:R1:W-:Y:S01]  /*1500*/  UTCQMMA gdesc[UR32], gdesc[UR30], tmem[UR12], tmem[UR14], idesc[UR15], tmem[UR6], UPT ;  /* 0x00060e1e20007dea */ /* 0x0003e2000b80030c */
[----:B------:R1:W-:Y:S01]  /*1510*/  UTCBAR [UR10], URZ ;  /* 0x000000ff0a0073e9 */ /* 0x0003e200080000ff */
[----:B------:R-:W2:Y:S02]  /*1520*/  SYNCS.PHASECHK.TRANS64.TRYWAIT P0, [UR13+0x31840], R9 ;  /* 0x03184009ff0075a7 */ /* 0x000ea4000800110d */
[----:B-12---:R-:W-:Y:S05]  /*1530*/  @!P0 BRA `(.L_x_21) ;  /* 0x0000002400d48947 */ /* 0x006fea0003800000 */
.L_x_54:
[----:B------:R-:W-:Y:S01]  /*1540*/  UIADD3 UR10, UPT, UPT, UR16, 0x1, URZ ;  /* 0x00000001100a7890 */ /* 0x000fe2000fffe0ff */
[----:B-1----:R-:W1:Y:S01]  /*1550*/  SHFL.IDX PT, R2, R6, R0, 0x1f ;  /* 0x00001f0006027589 */ /* 0x002e6200000e0000 */
[----:B------:R-:W-:Y:S02]  /*1560*/  UIADD3 UR13, UPT, UPT, UR13, 0x31820, URZ ;  /* 0x000318200d0d7890 */ /* 0x000fe4000fffe0ff */
[----:B------:R-:W-:Y:S05]  /*1570*/  USHF.L.U32 UR14, UR10, 0xd, URZ ;  /* 0x0000000d0a0e7899 */ /* 0x000fea00080006ff */
[----:B------:R-:W2:Y:S01]  /*1580*/  SHFL.IDX PT, R0, R5, R0, 0x1f ;  /* 0x00001f0005007589 */ /* 0x000ea200000e0000 */
[----:B------:R-:W-:Y:S01]  /*1590*/  USHF.L.U32 UR15, UR10, 0x4, URZ ;  /* 0x000000040a0f7899 */ /* 0x000fe200080006ff */
[----:B------:R-:W-:Y:S01]  /*15a0*/  NOP ;  /* 0x0000000000007918 */ /* 0x000fe20000000000 */
[----:B------:R-:W-:Y:S01]  /*15b0*/  ULOP3.LUT UR14, UR14, 0x6000, URZ, 0xc0, !UPT ;  /* 0x000060000e0e7892 */ /* 0x000fe2000f8ec0ff */
[----:B------:R-:W-:Y:S01]  /*15c0*/  NOP ;  /* 0x0000000000007918 */ /* 0x000fe20000000000 */
[----:B------:R-:W-:Y:S02]  /*15d0*/  ULOP3.LUT UR15, UR15, 0x30, URZ, 0xc0, !UPT ;  /* 0x000000300f0f7892 */ /* 0x000fe4000f8ec0ff */
[----:B------:R-:W-:Y:S02]  /*15e0*/  ULOP3.LUT UR14, UR14, 0x8b0, URZ, 0xfc, !UPT ;  /* 0x000008b00e0e7892 */ /* 0x000fe4000f8efcff */
[----:B------:R-:W-:Y:S02]  /*15f0*/  UISETP.NE.AND UP0, UPT, UR10, 0x37, UPT ;  /* 0x000000370a00788c */ /* 0x000fe4000bf05270 */
[----:B------:R-:W-:Y:S01]  /*1600*/  UPRMT UR15, UR15, 0x5410, UR14 ;  /* 0x000054100f0f7896 */ /* 0x000fe2000800000e */
[----:B------:R-:W-:Y:S02]  /*1610*/  UMOV UR21, 0x40004040 ;  /* 0x4000404000157882 */ /* 0x000fe40000000000 */
[----:B------:R-:W-:Y:S01]  /*1620*/  UMOV UR14, URZ ;  /* 0x000000ff000e7c82 */ /* 0x000fe20008000000 */
[----:B------:R-:W-:Y:S01]  /*1630*/  UMOV UR19, 0x40004040 ;  /* 0x4000404000137882 */ /* 0x000fe20000000000 */
[----:B------:R-:W-:Y:S01]  /*1640*/  UMOV UR25, 0x40004040 ;  /* 0x4000404000197882 */ /* 0x000fe20000000000 */
[----:B------:R-:W-:Y:S01]  /*1650*/  UMOV UR23, 0x40004040 ;  /* 0x4000404000177882 */ /* 0x000fe20000000000 */
[----:B------:R-:W-:Y:S01]  /*1660*/  UMOV UR29, 0x40004040 ;  /* 0x40004040001d7882 */ /* 0x000fe20000000000 */
[----:B-1----:R-:W-:Y:S01]  /*1670*/  R2UR UR20, R2 ;  /* 0x00000000021472ca */ /* 0x002fe200000e0000 */
[----:B------:R-:W-:Y:S01]  /*1680*/  UMOV UR27, 0x40004040 ;  /* 0x40004040001b7882 */ /* 0x000fe20000000000 */
[----:B--2---:R-:W-:Y:S01]  /*1690*/  R2UR UR18, R0 ;  /* 0x00000000001272ca */ /* 0x004fe200000e0000 */
[----:B------:R-:W-:Y:S01]  /*16a0*/  UMOV UR33, 0x40004040 ;  /* 0x4000404000217882 */ /* 0x000fe20000000000 */
[----:B------:R-:W-:Y:S09]  /*16b0*/  UMOV UR31, 0x40004040 ;  /* 0x40004040001f7882 */ /* 0x000ff20000000000 */
[----:B------:R-:W-:Y:S02]  /*16c0*/  UIADD3 UR24, UPT, UPT, UR20, 0x2, URZ ;  /* 0x0000000214187890 */ /* 0x000fe4000fffe0ff */
[----:B------:R-:W-:Y:S01]  /*16d0*/  UIADD3 UR22, UPT, UPT, UR18, 0x2, URZ ;  /* 0x0000000212167890 */ /* 0x000fe2000fffe0ff */
[----:B------:R1:W-:Y:S01]  /*16e0*/  UTCQMMA gdesc[UR20], gdesc[UR18], tmem[UR12], tmem[UR14], idesc[UR15], tmem[UR4], UPT ;  /* 0x00040e1214007dea */ /* 0x0003e2000b80030c */
        /* <DEDUP_REMOVED lines=8> */
[----:B------:R-:W-:Y:S05]  /*1770*/  BRA.U UP0, `(.L_x_22) ;  /* 0x0000000100087547 */ /* 0x000fea000b800000 */
[----:B------:R2:W-:Y:S01]  /*1780*/  UTCBAR [UR11], URZ ;  /* 0x000000ff0b0073e9 */ /* 0x0005e200080000ff */
[----:B------:R-:W-:Y:S01]  /*1790*/  NOP ;  /* 0x0000000000007918 */ /* 0x000fe20000000000 */
.L_x_22:
[----:B------:R-:W-:Y:S02]  /*17a0*/  UISETP.NE.AND UP0, UPT, UR9, 0x3, UPT ;  /* 0x000000030900788c */ /* 0x000fe4000bf05270 */
[----:B------:R-:W-:Y:S02]  /*17b0*/  UIADD3 UR9, UPT, UPT, UR9, 0x1, URZ ;  /* 0x0000000109097890 */ /* 0x000fe4000fffe0ff */
[----:B------:R-:W-:Y:S02]  /*17c0*/  UIADD3 UR16, UPT, UPT, UR16, 0x2, URZ ;  /* 0x0000000210107890 */ /* 0x000fe4000fffe0ff */
[----:B-1----:R-:W-:Y:S02]  /*17d0*/  USEL UR15, UR9, URZ, UP0 ;  /* 0x000000ff090f7287 */ /* 0x002fe40008000000 */
[----:B------:R-:W-:Y:S04]  /*17e0*/  UISETP.NE.AND UP0, UPT, UR16, 0x38, UPT ;  /* 0x000000381000788c */ /* 0x000fe8000bf05270 */
[----:B------:R-:W-:Y:S04]  /*17f0*/  ISETP.NE.AND P0, PT, RZ, UR15, PT ;  /* 0x0000000fff007c0c */ /* 0x000fe8000bf05270 */
[----:B------:R-:W-:Y:S04]  /*1800*/  SEL R0, RZ, 0x1, P0 ;  /* 0x00000001ff007807 */ /* 0x000fe80000000000 */
[----:B------:R-:W-:Y:S01]  /*1810*/  LOP3.LUT R4, R4, R0, RZ, 0x3c, !PT ;  /* 0x0000000004047212 */ /* 0x000fe200078e3cff */
[----:B------:R-:W-:Y:S06]  /*1820*/  BRA.U UP0, `(.L_x_23) ;  /* 0xfffffff900387547 */ /* 0x000fec000b83ffff */
[----:B------:R-:W-:-:S13]  /*1830*/  ISETP.NE.AND P0, PT, R3, UR17, PT ;  /* 0x0000001103007c0c */ /* 0x000fda000bf05270 */
[----:B--2---:R-:W-:Y:S05]  /*1840*/  @!P0 EXIT ;  /* 0x000000000000894d */ /* 0x004fea0003800000 */
[----:B------:R-:W-:Y:S01]  /*1850*/  UIADD3 UR17, UPT, UPT, UR17, 0x1, URZ ;  /* 0x0000000111117890 */ /* 0x000fe2000fffe0ff */
[----:B------:R-:W-:Y:S11]  /*1860*/  BRA `(.L_x_24) ;  /* 0xfffffff400ec7947 */ /* 0x000ff6000383ffff */
.L_x_11:
[----:B------:R-:W-:-:S13]  /*1870*/  ELECT P0, URZ, PT ;  /* 0x0000000000ff782f */ /* 0x000fda0003800000 */
[----:B------:R-:W-:Y:S05]  /*1880*/  @!P0 BRA `(.L_x_13) ;  /* 0x0000000800908947 */ /* 0x000fea0003800000 */
[----:B------:R-:W1:Y:S02]  /*1890*/  S2R R11, SR_CTAID.X ;  /* 0x00000000000b7919 */ /* 0x000e640000002500 */
[----:B-1----:R-:W-:-:S13]  /*18a0*/  ISETP.GE.U32.AND P0, PT, R11, R2, PT ;  /* 0x000000020b00720c */ /* 0x002fda0003f06070 */
[----:B------:R-:W-:Y:S05]  /*18b0*/  @P0 EXIT ;  /* 0x000000000000094d */ /* 0x000fea0003800000 */
[----:B------:R-:W1:Y:S01]  /*18c0*/  LDC.64 R14, c[0x0][0x348] ;  /* 0x0000d200ff0e7b82 */ /* 0x000e620000000a00 */
[----:B------:R-:W-:Y:S02]  /*18d0*/  LOP3.LUT R0, RZ, R11, RZ, 0x33, !PT ;  /* 0x0000000bff007212 */ /* 0x000fe400078e33ff */
[----:B------:R-:W-:-:S03]  /*18e0*/  CS2R R12, SRZ ;  /* 0x00000000000c7805 */ /* 0x000fc6000001ff00 */
[----:B------:R-:W-:Y:S02]  /*18f0*/  IMAD.IADD R0, R2, 0x1, R0 ;  /* 0x0000000102007824 */ /* 0x000fe400078e0200 */
[----:B------:R-:W2:Y:S02]  /*1900*/  LDC.64 R6, c[0x0][0x358] ;  /* 0x0000d600ff067b82 */ /* 0x000ea40000000a00 */
[----:B------:R-:W-:-:S04]  /*1910*/  IMAD.HI.U32 R10, R0, -0x1ada67d5, RZ ;  /* 0xe525982b000a7827 */ /* 0x000fc800078e00ff */
[----:B------:R-:W-:Y:S01]  /*1920*/  IMAD.MOV.U32 R0, RZ, RZ, R11 ;  /* 0x000000ffff007224 */ /* 0x000fe200078e000b */
[----:B------:R-:W-:-:S07]  /*1930*/  SHF.R.U32.HI R10, RZ, 0x7, R10 ;  /* 0x00000007ff0a7819 */ /* 0x000fce000001160a */
.L_x_30:
[----:B------:R-:W-:Y:S01]  /*1940*/  IMAD.HI.U32 R3, R0, -0x45d1745d, RZ ;  /* 0xba2e8ba300037827 */ /* 0x000fe200078e00ff */
[----:B------:R-:W-:-:S04]  /*1950*/  MOV R2, 0x19c0 ;  /* 0x000019c000027802 */ /* 0x000fc80000000f00 */
[----:B------:R-:W-:-:S05]  /*1960*/  SHF.R.U32.HI R3, RZ, 0x8, R3 ;  /* 0x00000008ff037819 */ /* 0x000fca0000011603 */
[C---:B------:R-:W-:Y:S02]  /*1970*/  IMAD R9, R3.reuse, -0x10, R20 ;  /* 0xfffffff003097824 */ /* 0x040fe400078e0214 */
[----:B------:R-:W-:-:S03]  /*1980*/  IMAD R0, R3, -0x160, R0 ;  /* 0xfffffea003007824 */ /* 0x000fc600078e0200 */
[----:B------:R-:W-:Y:S02]  /*1990*/  VIMNMX.U32 R9, PT, PT, R9, 0x10, PT ;  /* 0x0000001009097848 */ /* 0x000fe40003fe0000 */
[----:B-1----:R-:W-:Y:S02]  /*19a0*/  LOP3.LUT R5, R0, 0xffff, RZ, 0xc0, !PT ;  /* 0x0000ffff00057812 */ /* 0x002fe400078ec0ff */
[----:B-12---:R-:W-:Y:S05]  /*19b0*/  CALL.REL.NOINC `($__internal_3_$__cuda_sm20_div_u16) ;  /* 0x00000024007c7944 */ /* 0x006fea0003c00000 */
[----:B------:R-:W-:Y:S01]  /*19c0*/  PRMT R9, R9, 0x9910, RZ ;  /* 0x0000991009097816 */ /* 0x000fe200000000ff */
[----:B------:R-:W1:Y:S01]  /*19d0*/  S2R R8, SR_CgaCtaId ;  /* 0x0000000000087919 */ /* 0x000e620000008800 */
[----:B------:R-:W-:Y:S01]  /*19e0*/  PRMT R2, R40, 0x9910, RZ ;  /* 0x0000991028027816 */ /* 0x000fe200000000ff */
[----:B------:R-:W2:Y:S01]  /*19f0*/  LDC.64 R4, c[0x0][0x380] ;  /* 0x0000e000ff047b82 */ /* 0x000ea20000000a00 */
[----:B------:R-:W-:-:S03]  /*1a00*/  HFMA2 R16, -RZ, RZ, 0, 1.52587890625e-05 ;  /* 0x00000100ff107431 */ /* 0x000fc600000001ff */
[----:B------:R-:W-:Y:S01]  /*1a10*/  IMAD R2, R9, R2, RZ ;  /* 0x0000000209027224 */ /* 0x000fe200078e02ff */
[----:B------:R-:W-:-:S03]  /*1a20*/  LOP3.LUT R9, R40, 0xffff, RZ, 0xc0, !PT ;  /* 0x0000ffff28097812 */ /* 0x000fc600078ec0ff */
[----:B------:R-:W-:Y:S02]  /*1a30*/  IMAD.MOV R2, RZ, RZ, -R2 ;  /* 0x000000ffff027224 */ /* 0x000fe400078e0a02 */
[----:B------:R-:W-:-:S03]  /*1a40*/  IMAD R9, R9, 0xc0, RZ ;  /* 0x000000c009097824 */ /* 0x000fc600078e02ff */
[----:B------:R-:W-:-:S05]  /*1a50*/  PRMT R2, R2, 0x7710, RZ ;  /* 0x0000771002027816 */ /* 0x000fca00000000ff */
[----:B------:R-:W-:Y:S01]  /*1a60*/  IMAD.IADD R2, R0, 0x1, R2 ;  /* 0x0000000100027824 */ /* 0x000fe200078e0202 */
[----:B------:R-:W-:-:S04]  /*1a70*/  MOV R0, 0x400 ;  /* 0x0000040000007802 */ /* 0x000fc80000000f00 */
[----:B------:R-:W-:-:S05]  /*1a80*/  LOP3.LUT R2, R2, 0xffff, RZ, 0xc0, !PT ;  /* 0x0000ffff02027812 */ /* 0x000fca00078ec0ff */
[----:B------:R-:W-:Y:S01]  /*1a90*/  IMAD R2, R3, 0x10, R2 ;  /* 0x0000001003027824 */ /* 0x000fe200078e0202 */
[----:B-1----:R-:W-:Y:S01]  /*1aa0*/  LEA R8, R8, R0, 0x18 ;  /* 0x0000000008087211 */ /* 0x002fe200078ec0ff */
[----:B------:R-:W-:-:S03]  /*1ab0*/  IMAD.MOV.U32 R0, RZ, RZ, RZ ;  /* 0x000000ffff007224 */ /* 0x000fc600078e00ff */
[----:B------:R-:W-:-:S05]  /*1ac0*/  SHF.L.U32 R2, R2, 0x7, RZ ;  /* 0x0000000702027819 */ /* 0x000fca00000006ff */
[----:B--2---:R-:W-:-:S07]  /*1ad0*/  IMAD.WIDE.U32 R4, R2, 0x4, R4 ;  /* 0x0000000402047825 */ /* 0x004fce00078e0004 */
.L_x_29:
[----:B------:R-:W-:Y:S01]  /*1ae0*/  LOP3.LUT R12, R12, 0x1, RZ, 0x3c, !PT ;  /* 0x000000010c0c7812 */ /* 0x000fe200078e3cff */
[----:B------:R-:W-:Y:S05]  /*1af0*/  YIELD ;  /* 0x0000000000007946 */ /* 0x000fea0003800000 */
[----:B------:R-:W-:Y:S04]  /*1b00*/  SHF.L.U32 R3, R12, 0x1f, RZ ;  /* 0x0000001f0c037819 */ /* 0x000fe800000006ff */
[----:B-1----:R-:W1:Y:S02]  /*1b10*/  SYNCS.PHASECHK.TRANS64.TRYWAIT P0, [R8+URZ+0x31820], R3 ;  /* 0x03182003080075a7 */ /* 0x002e6400080011ff */
[----:B-12---:R-:W-:Y:S05]  /*1b20*/  @!P0 BRA `(.L_x_25) ;  /* 0x0000002000748947 */ /* 0x006fea0003800000 */
.L_x_56:
[----:B------:R-:W2:Y:S01]  /*1b30*/  LDCU.64 UR24, c[0x0][0x348] ;  /* 0x00006900ff1877ac */ /* 0x000ea20008000a00 */
[----:B------:R-:W-:Y:S01]  /*1b40*/  R2UR UR4, R6 ;  /* 0x00000000060472ca */ /* 0x000fe200000e0000 */
[----:B------:R-:W-:Y:S01]  /*1b50*/  IMAD.MOV.U32 R17, RZ, RZ, 0xa500 ;  /* 0x0000a500ff117424 */ /* 0x000fe200078e00ff */
[----:B------:R-:W-:Y:S01]  /*1b60*/  R2UR UR5, R7 ;  /* 0x00000000070572ca */ /* 0x000fe200000e0000 */
[----:B------:R-:W-:Y:S01]  /*1b70*/  UMOV UR6, 0x0 ;  /* 0x0000000000067882 */ /* 0x000fe20000000000 */
[----:B------:R-:W-:Y:S01]  /*1b80*/  R2UR UR19, R2 ;  /* 0x00000000021372ca */ /* 0x000fe200000e0000 */
[----:B------:R-:W-:Y:S01]  /*1b90*/  UMOV UR7, 0x10000000 ;  /* 0x1000000000077882 */ /* 0x000fe20000000000 */
[----:B------:R-:W-:Y:S02]  /*1ba0*/  R2UR UR15, R0 ;  /* 0x00000000000f72ca */ /* 0x000fe400000e0000 */
[----:B------:R-:W-:Y:S02]  /*1bb0*/  R2UR UR22, R9 ;  /* 0x00000000091672ca */ /* 0x000fe400000e0000 */
[C---:B------:R-:W-:Y:S02]  /*1bc0*/  IADD3 R22, P0, PT, R14.reuse, 0xc0, RZ ;  /* 0x000000c00e167810 */ /* 0x040fe40007f1e0ff */
[----:B------:R-:W-:Y:S02]  /*1bd0*/  IADD3 R24, P1, PT, R14, 0x40, RZ ;  /* 0x000000400e187810 */ /* 0x000fe40007f3e0ff */
[----:B------:R-:W-:Y:S01]  /*1be0*/  R2UR UR26, R22 ;  /* 0x00000000161a72ca */ /* 0x000fe200000e0000 */
[----:B------:R-:W3:Y:S01]  /*1bf0*/  LDG.E.CONSTANT R3, desc[UR4][R4.64] ;  /* 0x0000000404037981 */ /* 0x000ee2000c1e9900 */
[----:B------:R-:W-:Y:S01]  /*1c00*/  R2UR UR9, R8 ;  /* 0x00000000080972ca */ /* 0x000fe200000e0000 */
[--C-:B------:R-:W-:Y:S01]  /*1c10*/  IMAD.X R23, RZ, RZ, R15.reuse, P0 ;  /* 0x000000ffff177224 */ /* 0x100fe200000e060f */
[----:B------:R-:W-:Y:S01]  /*1c20*/  R2UR UR18, R16 ;  /* 0x00000000101272ca */ /* 0x000fe200000e0000 */
[----:B------:R-:W-:Y:S01]  /*1c30*/  IMAD.X R25, RZ, RZ, R15, P1 ;  /* 0x000000ffff197224 */ /* 0x000fe200008e060f */
[----:B------:R-:W-:Y:S01]  /*1c40*/  R2UR UR30, R24 ;  /* 0x00000000181e72ca */ /* 0x000fe200000e0000 */
[----:B------:R-:W-:Y:S01]  /*1c50*/  UMOV UR14, UR19 ;  /* 0x00000013000e7c82 */ /* 0x000fe20008000000 */
[----:B------:R-:W-:Y:S02]  /*1c60*/  R2UR UR27, R23 ;  /* 0x00000000171b72ca */ /* 0x000fe400000e0000 */
[----:B------:R-:W-:Y:S05]  /*1c70*/  R2UR UR31, R25 ;  /* 0x00000000191f72ca */ /* 0x000fea00000e0000 */
[----:B------:R-:W-:Y:S02]  /*1c80*/  UIADD3 UR17, UPT, UPT, UR9, 0x31800, URZ ;  /* 0x0003180009117890 */ /* 0x000fe4000fffe0ff */
[----:B------:R-:W-:Y:S02]  /*1c90*/  UIADD3 UR18, UPT, UPT, UR18, -0x100, URZ ;  /* 0xffffff0012127890 */ /* 0x000fe4000fffe0ff */
[----:B------:R-:W-:Y:S02]  /*1ca0*/  UIADD3 UR16, UPT, UPT, UR9, 0x8000, URZ ;  /* 0x0000800009107890 */ /* 0x000fe4000fffe0ff */
[----:B------:R-:W-:Y:S02]  /*1cb0*/  UIADD3 UR8, UPT, UPT, UR9, 0x18000, URZ ;  /* 0x0001800009087890 */ /* 0x000fe4000fffe0ff */
[----:B------:R-:W-:Y:S02]  /*1cc0*/  UIADD3 UR12, UPT, UPT, UR9, 0x30000, URZ ;  /* 0x00030000090c7890 */ /* 0x000fe4000fffe0ff */
[----:B------:R-:W-:Y:S01]  /*1cd0*/  UIADD3 UR20, UPT, UPT, UR9, 0x30800, URZ ;  /* 0x0003080009147890 */ /* 0x000fe2000fffe0ff */
[----:B------:R-:W-:Y:S02]  /*1ce0*/  UMOV UR10, UR18 ;  /* 0x00000012000a7c82 */ /* 0x000fe40008000000 */
[----:B------:R4:W-:Y:S01]  /*1cf0*/  UTMALDG.2D [UR16], [UR30], desc[UR6] ;  /* 0x000006101e0075b4 */ /* 0x0009e20008009000 */
[----:B------:R-:W-:Y:S01]  /*1d00*/  UMOV UR9, UR17 ;  /* 0x0000001100097c82 */ /* 0x000fe20008000000 */
[----:B------:R-:W-:Y:S01]  /*1d10*/  UMOV UR13, UR17 ;  /* 0x00000011000d7c82 */ /* 0x000fe20008000000 */
[----:B------:R-:W-:Y:S01]  /*1d20*/  UMOV UR21, UR17 ;  /* 0x0000001100157c82 */ /* 0x000fe20008000000 */
[C---:B-1-3--:R-:W-:Y:S01]  /*1d30*/  IMAD.SHL.U32 R19, R3.reuse, 0x1000, RZ ;  /* 0x0000100003137824 */ /* 0x04afe200078e00ff */
[C---:B------:R-:W-:Y:S01]  /*1d40*/  ISETP.GT.AND P0, PT, R3.reuse, RZ, PT ;  /* 0x000000ff0300720c */ /* 0x040fe20003f04270 */
[----:B--2---:R-:W-:Y:S01]  /*1d50*/  UIADD3 UR28, UP2, UPT, UR24, 0x140, URZ ;  /* 0x00000140181c7890 */ /* 0x004fe2000ff5e0ff */
[----:B------:R-:W-:Y:S01]  /*1d60*/  R2UR UR4, R3 ;  /* 0x00000000030472ca */ /* 0x000fe200000e0000 */
[----:B------:R-:W-:Y:S01]  /*1d70*/  UIADD3 UR24, UP1, UPT, UR24, 0x1c0, URZ ;  /* 0x000001c018187890 */ /* 0x000fe2000ff3e0ff */
[----:B------:R-:W-:Y:S01]  /*1d80*/  SEL R19, R19, RZ, P0 ;  /* 0x000000ff13137207 */ /* 0x000fe20000000000 */
[----:B------:R-:W-:Y:S01]  /*1d90*/  UIADD3.X UR29, UPT, UPT, URZ, UR25, URZ, UP2, !UPT ;  /* 0x00000019ff1d7290 */ /* 0x000fe200097fe4ff */
[----:B------:R-:W-:Y:S01]  /*1da0*/  IMAD.U32 R3, R12, -0x80000000, RZ ;  /* 0x800000000c037824 */ /* 0x000fe200078e00ff */
[----:B------:R-:W-:Y:S02]  /*1db0*/  UIADD3.X UR25, UPT, UPT, URZ, UR25, URZ, UP1, !UPT ;  /* 0x00000019ff197290 */ /* 0x000fe40008ffe4ff */
[----:B------:R-:W-:Y:S05]  /*1dc0*/  IMAD.IADD R19, R9, 0x1, R19 ;  /* 0x0000000109137824 */ /* 0x000fea00078e0213 */
[----:B------:R-:W-:Y:S01]  /*1dd0*/  R2UR UR11, R19 ;  /* 0x00000000130b72ca */ /* 0x000fe200000e0000 */
[----:B------:R-:W-:Y:S04]  /*1de0*/  UISETP.LT.AND UP0, UPT, URZ, UR4, UPT ;  /* 0x00000004ff00728c */ /* 0x000fe8000bf01270 */
[----:B------:R-:W-:Y:S04]  /*1df0*/  USEL UR4, URZ, UR4, !UP0 ;  /* 0x00000004ff047287 */ /* 0x000fe8000c000000 */
[----:B------:R-:W-:Y:S04]  /*1e00*/  UIMAD UR23, UR4, 0xe, UR15 ;  /* 0x0000000e041778a4 */ /* 0x000fe8000f8e020f */
[----:B------:R4:W-:Y:S01]  /*1e10*/  UTMALDG.2D [UR8], [UR26], desc[UR6] ;  /* 0x000006081a0075b4 */ /* 0x0009e20008009000 */
[----:B------:R4:W-:Y:S04]  /*1e20*/  UTMALDG.2D [UR12], [UR28], desc[UR6] ;  /* 0x0000060c1c0075b4 */ /* 0x0009e80008009000 */
[----:B------:R4:W-:Y:S01]  /*1e30*/  UTMALDG.2D [UR20], [UR24], desc[UR6] ;  /* 0x00000614180075b4 */ /* 0x0009e20008009000 */
[----:B------:R4:W-:Y:S01]  /*1e40*/  SYNCS.ARRIVE.TRANS64 RZ, [R8+URZ+0x31800], R17 ;  /* 0x0318001108ff79a7 */ /* 0x0009e200080000ff */
[----:B------:R-:W1:Y:S02]  /*1e50*/  SYNCS.PHASECHK.TRANS64.TRYWAIT P0, [R8+URZ+0x31828], R3 ;  /* 0x03182803080075a7 */ /* 0x000e6400080011ff */
[----:B-1--4-:R-:W-:Y:S05]  /*1e60*/  @!P0 BRA `(.L_x_26) ;  /* 0x0000001c00c08947 */ /* 0x012fea0003800000 */
.L_x_58:
[----:B------:R-:W-:Y:S01]  /*1e70*/  R2UR UR4, R8 ;  /* 0x00000000080472ca */ /* 0x000fe200000e0000 */
[----:B------:R-:W-:Y:S01]  /*1e80*/  UMOV UR14, 0x0 ;  /* 0x00000000000e7882 */ /* 0x000fe20000000000 */
[----:B------:R-:W-:Y:S01]  /*1e90*/  R2UR UR10, R16 ;  /* 0x00000000100a72ca */ /* 0x000fe200000e0000 */
[----:B------:R-:W-:Y:S01]  /*1ea0*/  UMOV UR15, 0x10000000 ;  /* 0x10000000000f7882 */ /* 0x000fe20000000000 */
[----:B------:R-:W-:Y:S01]  /*1eb0*/  R2UR UR16, R24 ;  /* 0x00000000181072ca */ /* 0x000fe200000e0000 */
[----:B------:R-:W-:Y:S01]  /*1ec0*/  IMAD.MOV.U32 R18, RZ, RZ, 0xa000 ;  /* 0x0000a000ff127424 */ /* 0x000fe200078e00ff */
[----:B------:R-:W-:Y:S02]  /*1ed0*/  R2UR UR17, R25 ;  /* 0x00000000191172ca */ /* 0x000fe400000e0000 */
[----:B------:R-:W-:Y:S02]  /*1ee0*/  R2UR UR11, R2 ;  /* 0x00000000020b72ca */ /* 0x000fe400000e0000 */
[----:B------:R-:W-:Y:S02]  /*1ef0*/  R2UR UR12, R22 ;  /* 0x00000000160c72ca */ /* 0x000fe400000e0000 */
[----:B------:R-:W-:Y:S01]  /*1f00*/  R2UR UR13, R23 ;  /* 0x00000000170d72ca */ /* 0x000fe200000e0000 */
[----:B------:R-:W-:Y:S01]  /*1f10*/  UIADD3 UR9, UPT, UPT, UR4, 0x31808, URZ ;  /* 0x0003180804097890 */ /* 0x000fe2000fffe0ff */
[----:B------:R-:W-:Y:S01]  /*1f20*/  R2UR UR7, R19 ;  /* 0x00000000130772ca */ /* 0x000fe200000e0000 */
[----:B------:R-:W-:Y:S02]  /*1f30*/  UIADD3 UR10, UPT, UPT, UR10, -0x80, URZ ;  /* 0xffffff800a0a7890 */ /* 0x000fe4000fffe0ff */
[----:B------:R-:W-:Y:S02]  /*1f40*/  UIADD3 UR8, UPT, UPT, UR4, 0xc000, URZ ;  /* 0x0000c00004087890 */ /* 0x000fe4000fffe0ff */
[----:B------:R-:W-:Y:S01]  /*1f50*/  UIADD3 UR4, UPT, UPT, UR4, 0x1e000, URZ ;  /* 0x0001e00004047890 */ /* 0x000fe2000fffe0ff */
[----:B------:R-:W-:Y:S02]  /*1f60*/  UMOV UR5, UR9 ;  /* 0x0000000900057c82 */ /* 0x000fe40008000000 */
[----:B------:R-:W-:Y:S04]  /*1f70*/  UMOV UR6, UR10 ;  /* 0x0000000a00067c82 */ /* 0x000fe80008000000 */
[----:B------:R2:W-:Y:S02]  /*1f80*/  UTMALDG.2D [UR8], [UR16], desc[UR14] ;  /* 0x00000e08100075b4 */ /* 0x0005e40008009000 */
[----:B------:R2:W-:Y:S01]  /*1f90*/  UTMALDG.2D [UR4], [UR12], desc[UR14] ;  /* 0x00000e040c0075b4 */ /* 0x0005e20008009000 */
[----:B------:R2:W-:Y:S01]  /*1fa0*/  SYNCS.ARRIVE.TRANS64 RZ, [R8+URZ+0x31808], R18 ;  /* 0x0318081208ff79a7 */ /* 0x0005e200080000ff */
[----:B------:R-:W3:Y:S02]  /*1fb0*/  SYNCS.PHASECHK.TRANS64.TRYWAIT P0, [R8+URZ+0x31830], R3 ;  /* 0x03183003080075a7 */ /* 0x000ee400080011ff */
[----:B--23--:R-:W-:Y:S05]  /*1fc0*/  @!P0 BRA `(.L_x_27) ;  /* 0x0000001c00848947 */ /* 0x00cfea0003800000 */
.L_x_60:
[----:B------:R-:W-:Y:S01]  /*1fd0*/  R2UR UR4, R8 ;  /* 0x00000000080472ca */ /* 0x000fe200000e0000 */
[----:B------:R-:W-:Y:S01]  /*1fe0*/  UMOV UR14, 0x0 ;  /* 0x00000000000e7882 */ /* 0x000fe20000000000 */
[----:B------:R-:W-:Y:S01]  /*1ff0*/  R2UR UR10, R16 ;  /* 0x00000000100a72ca */ /* 0x000fe200000e0000 */
[----:B------:R-:W-:Y:S01]  /*2000*/  UMOV UR15, 0x10000000 ;  /* 0x10000000000f7882 */ /* 0x000fe20000000000 */
[----:B------:R-:W-:Y:S01]  /*2010*/  R2UR UR16, R24 ;  /* 0x00000000181072ca */ /* 0x000fe200000e0000 */
[----:B------:R-:W-:Y:S01]  /*2020*/  VIADD R17, R16, 0x80 ;  /* 0x0000008010117836 */ /* 0x000fe20000000000 */
[----:B------:R-:W-:Y:S02]  /*2030*/  R2UR UR17, R25 ;  /* 0x00000000191172ca */ /* 0x000fe400000e0000 */
[----:B------:R-:W-:Y:S02]  /*2040*/  R2UR UR11, R2 ;  /* 0x00000000020b72ca */ /* 0x000fe400000e0000 */
[----:B------:R-:W-:Y:S02]  /*2050*/  R2UR UR12, R22 ;  /* 0x00000000160c72ca */ /* 0x000fe400000e0000 */
[----:B------:R-:W-:Y:S01]  /*2060*/  R2UR UR13, R23 ;  /* 0x00000000170d72ca */ /* 0x000fe200000e0000 */
[----:B------:R-:W-:Y:S01]  /*2070*/  UIADD3 UR9, UPT, UPT, UR4, 0x31810, URZ ;  /* 0x0003181004097890 */ /* 0x000fe2000fffe0ff */
[----:B------:R-:W-:Y:S01]  /*2080*/  R2UR UR7, R19 ;  /* 0x00000000130772ca */ /* 0x000fe200000e0000 */
[----:B------:R-:W-:Y:S02]  /*2090*/  UIADD3 UR8, UPT, UPT, UR4, 0x10000, URZ ;  /* 0x0001000004087890 */ /* 0x000fe4000fffe0ff */
[----:B------:R-:W-:Y:S01]  /*20a0*/  UIADD3 UR4, UPT, UPT, UR4, 0x24000, URZ ;  /* 0x0002400004047890 */ /* 0x000fe2000fffe0ff */
[----:B------:R-:W-:Y:S02]  /*20b0*/  UMOV UR6, UR10 ;  /* 0x0000000a00067c82 */ /* 0x000fe40008000000 */
[----:B------:R-:W-:Y:S04]  /*20c0*/  UMOV UR5, UR9 ;  /* 0x0000000900057c82 */ /* 0x000fe80008000000 */
[----:B------:R2:W-:Y:S03]  /*20d0*/  UTMALDG.2D [UR8], [UR16], desc[UR14] ;  /* 0x00000e08100075b4 */ /* 0x0005e60008009000 */
[----:B------:R2:W-:Y:S01]  /*20e0*/  UTMALDG.2D [UR4], [UR12], desc[UR14] ;  /* 0x00000e040c0075b4 */ /* 0x0005e20008009000 */
[----:B------:R2:W-:Y:S01]  /*20f0*/  SYNCS.ARRIVE.TRANS64 RZ, [R8+URZ+0x31810], R18 ;  /* 0x0318101208ff79a7 */ /* 0x0005e200080000ff */
[----:B------:R-:W3:Y:S02]  /*2100*/  SYNCS.PHASECHK.TRANS64.TRYWAIT P0, [R8+URZ+0x31838], R3 ;  /* 0x03183803080075a7 */ /* 0x000ee400080011ff */
[----:B--23--:R-:W-:Y:S05]  /*2110*/  @!P0 BRA `(.L_x_28) ;  /* 0x0000001c004c8947 */ /* 0x00cfea0003800000 */
.L_x_62:
[----:B------:R-:W-:Y:S01]  /*2120*/  R2UR UR4, R8 ;  /* 0x00000000080472ca */ /* 0x000fe200000e0000 */
[----:B------:R-:W-:Y:S01]  /*2130*/  UMOV UR14, 0x0 ;  /* 0x00000000000e7882 */ /* 0x000fe20000000000 */
[----:B------:R-:W-:Y:S01]  /*2140*/  R2UR UR16, R24 ;  /* 0x00000000181072ca */ /* 0x000fe200000e0000 */
[----:B------:R-:W-:Y:S01]  /*2150*/  UMOV UR15, 0x10000000 ;  /* 0x10000000000f7882 */ /* 0x000fe20000000000 */
[----:B------:R-:W-:Y:S01]  /*2160*/  R2UR UR17, R25 ;  /* 0x00000000191172ca */ /* 0x000fe200000e0000 */
[----:B------:R-:W-:Y:S01]  /*2170*/  VIADD R16, R16, 0x200 ;  /* 0x0000020010107836 */ /* 0x000fe20000000000 */
[----:B------:R-:W-:Y:S01]  /*2180*/  R2UR UR10, R17 ;  /* 0x00000000110a72ca */ /* 0x000fe200000e0000 */
[----:B------:R-:W-:Y:S01]  /*2190*/  VIADD R0, R0, 0x1 ;  /* 0x0000000100007836 */ /* 0x000fe20000000000 */
[----:B------:R-:W-:Y:S02]  /*21a0*/  R2UR UR11, R2 ;  /* 0x00000000020b72ca */ /* 0x000fe400000e0000 */
[----:B------:R-:W-:Y:S02]  /*21b0*/  R2UR UR12, R22 ;  /* 0x00000000160c72ca */ /* 0x000fe400000e0000 */
[----:B------:R-:W-:Y:S01]  /*21c0*/  R2UR UR13, R23 ;  /* 0x00000000170d72ca */ /* 0x000fe200000e0000 */
[----:B------:R-:W-:Y:S01]  /*21d0*/  UIADD3 UR9, UPT, UPT, UR4, 0x31818, URZ ;  /* 0x0003181804097890 */ /* 0x000fe2000fffe0ff */
[----:B------:R-:W-:Y:S01]  /*21e0*/  R2UR UR7, R19 ;  /* 0x00000000130772ca */ /* 0x000fe200000e0000 */
[----:B------:R-:W-:Y:S01]  /*21f0*/  UIADD3 UR8, UPT, UPT, UR4, 0x14000, URZ ;  /* 0x0001400004087890 */ /* 0x000fe2000fffe0ff */
[----:B------:R-:W-:Y:S01]  /*2200*/  ISETP.NE.AND P0, PT, R16, 0x1d00, PT ;  /* 0x00001d001000780c */ /* 0x000fe20003f05270 */
[----:B------:R-:W-:Y:S02]  /*2210*/  UIADD3 UR4, UPT, UPT, UR4, 0x2a000, URZ ;  /* 0x0002a00004047890 */ /* 0x000fe4000fffe0ff */
[----:B------:R-:W-:Y:S01]  /*2220*/  UMOV UR6, UR10 ;  /* 0x0000000a00067c82 */ /* 0x000fe20008000000 */
[----:B------:R-:W-:Y:S04]  /*2230*/  UMOV UR5, UR9 ;  /* 0x0000000900057c82 */ /* 0x000fe80008000000 */
[----:B------:R2:W-:Y:S03]  /*2240*/  UTMALDG.2D [UR8], [UR16], desc[UR14] ;  /* 0x00000e08100075b4 */ /* 0x0005e60008009000 */
[----:B------:R2:W-:Y:S01]  /*2250*/  UTMALDG.2D [UR4], [UR12], desc[UR14] ;  /* 0x00000e040c0075b4 */ /* 0x0005e20008009000 */
[----:B------:R2:W-:Y:S01]  /*2260*/  SYNCS.ARRIVE.TRANS64 RZ, [R8+URZ+0x31818], R18 ;  /* 0x0318181208ff79a7 */ /* 0x0005e200080000ff */
[----:B------:R-:W-:Y:S05]  /*2270*/  @P0 BRA `(.L_x_29) ;  /* 0xfffffff800180947 */ /* 0x000fea000383ffff */
[----:B------:R-:W-:-:S13]  /*2280*/  ISETP.NE.AND P0, PT, R13, R10, PT ;  /* 0x0000000a0d00720c */ /* 0x000fda0003f05270 */
[----:B--2---:R-:W-:Y:S05]  /*2290*/  @!P0 EXIT ;  /* 0x000000000000894d */ /* 0x004fea0003800000 */
[----:B------:R-:W-:-:S05]  /*22a0*/  IADD3 R13, PT, PT, R13, 0x1, RZ ;  /* 0x000000010d0d7810 */ /* 0x000fca0007ffe0ff */
[----:B------:R-:W-:Y:S01]  /*22b0*/  IMAD R0, R13, 0x8f, R11 ;  /* 0x0000008f0d007824 */ /* 0x000fe200078e020b */
[----:B------:R-:W-:Y:S06]  /*22c0*/  BRA `(.L_x_30) ;  /* 0xfffffff4009c7947 */ /* 0x000fec000383ffff */
.L_x_13:
[----:B------:R-:W-:-:S04]  /*22d0*/  LOP3.LUT R0, R3, 0xfffffffc, RZ, 0xc0, !PT ;  /* 0xfffffffc03007812 */ /* 0x000fc800078ec0ff */
[----:B------:R-:W-:-:S13]  /*22e0*/  ISETP.NE.AND P0, PT, R0, 0x4, PT ;  /* 0x000000040000780c */ /* 0x000fda0003f05270 */
[----:B-1----:R-:W-:Y:S05]  /*22f0*/  @P0 EXIT ;  /* 0x000000000000094d */ /* 0x002fea0003800000 */
[----:B------:R-:W1:Y:S01]  /*2300*/  S2R R0, SR_CgaCtaId ;  /* 0x0000000000007919 */ /* 0x000e620000008800 */
[----:B------:R-:W-:-:S04]  /*2310*/  MOV R4, 0x400 ;  /* 0x0000040000047802 */ /* 0x000fc80000000f00 */
[----:B-1----:R-:W-:-:S05]  /*2320*/  LEA R0, R0, R4, 0x18 ;  /* 0x0000000400007211 */ /* 0x002fca00078ec0ff */
[----:B------:R-:W1:Y:S02]  /*2330*/  LDS R4, [R0+0x31880] ;  /* 0x0318800000047984 */ /* 0x000e640000000800 */
[----:B-1----:R-:W-:-:S13]  /*2340*/  ISETP.NE.AND P0, PT, R4, RZ, PT ;  /* 0x000000ff0400720c */ /* 0x002fda0003f05270 */
[----:B------:R-:W-:Y:S05]  /*2350*/  @!P0 BRA `(.L_x_31) ;  /* 0x0000000000048947 */ /* 0x000fea0003800000 */
[----:B------:R-:W-:Y:S05]  /*2360*/  BPT.TRAP 0x1 ;  /* 0x000000040000795c */ /* 0x000fea0000300000 */
.L_x_31:
[----:B------:R-:W1:Y:S01]  /*2370*/  S2UR UR4, SR_CTAID.X ;  /* 0x00000000000479c3 */ /* 0x000e620000002500 */
[----:B------:R-:W-:Y:S02]  /*2380*/  IADD3 R3, PT, PT, R3, -0x4, RZ ;  /* 0xfffffffc03037810 */ /* 0x000fe40007ffe0ff */
[----:B-1----:R-:W-:-:S13]  /*2390*/  ISETP.LE.U32.AND P0, PT, R2, UR4, PT ;  /* 0x0000000402007c0c */ /* 0x002fda000bf03070 */
[----:B------:R-:W-:Y:S05]  /*23a0*/  @P0 BRA `(.L_x_32) ;  /* 0x0000001400600947 */ /* 0x000fea0003800000 */
[----:B------:R-:W-:Y:S02]  /*23b0*/  IMAD.U32 R34, RZ, RZ, UR4 ;  /* 0x00000004ff227e24 */ /* 0x000fe4000f8e00ff */
[----:B------:R-:W-:Y:S02]  /*23c0*/  IMAD.SHL.U32 R32, R21, 0x10, RZ ;  /* 0x0000001015207824 */ /* 0x000fe400078e00ff */
[----:B------:R-:W-:Y:S01]  /*23d0*/  IMAD R33, R3, 0x20, R21 ;  /* 0x0000002003217824 */ /* 0x000fe200078e0215 */
[----:B------:R-:W-:Y:S01]  /*23e0*/  LOP3.LUT R23, RZ, R34, RZ, 0x33, !PT ;  /* 0x00000022ff177212 */ /* 0x000fe200078e33ff */
[----:B------:R-:W-:Y:S01]  /*23f0*/  IMAD.MOV.U32 R22, RZ, RZ, RZ ;  /* 0x000000ffff167224 */ /* 0x000fe200078e00ff */
[----:B------:R-:W-:Y:S01]  /*2400*/  LOP3.LUT R32, R32, 0x70, RZ, 0xc0, !PT ;  /* 0x0000007020207812 */ /* 0x000fe200078ec0ff */
[----:B------:R-:W-:Y:S01]  /*2410*/  IMAD.MOV.U32 R21, RZ, RZ, -0x1 ;  /* 0xffffffffff157424 */ /* 0x000fe200078e00ff */
[----:B------:R-:W-:Y:S01]  /*2420*/  PRMT R24, R34, 0x7610, R24 ;  /* 0x0000761022187816 */ /* 0x000fe20000000018 */
[----:B------:R-:W-:Y:S01]  /*2430*/  IMAD.IADD R23, R2, 0x1, R23 ;  /* 0x0000000102177824 */ /* 0x000fe200078e0217 */
[C---:B------:R-:W-:Y:S01]  /*2440*/  LOP3.LUT R31, R32.reuse, 0x10, RZ, 0x3c, !PT ;  /* 0x00000010201f7812 */ /* 0x040fe200078e3cff */
[----:B------:R-:W-:Y:S01]  /*2450*/  IMAD.SHL.U32 R33, R33, 0x80, RZ ;  /* 0x0000008021217824 */ /* 0x000fe200078e00ff */
[C---:B------:R-:W-:Y:S01]  /*2460*/  LOP3.LUT R30, R32.reuse, 0x20, RZ, 0x3c, !PT ;  /* 0x00000020201e7812 */ /* 0x040fe200078e3cff */
[----:B------:R-:W-:Y:S01]  /*2470*/  IMAD.HI.U32 R23, R23, -0x1ada67d5, RZ ;  /* 0xe525982b17177827 */ /* 0x000fe200078e00ff */
[----:B------:R-:W-:-:S02]  /*2480*/  LOP3.LUT R29, R32, 0x30, RZ, 0x3c, !PT ;  /* 0x00000030201d7812 */ /* 0x000fc400078e3cff */
[C---:B------:R-:W-:Y:S02]  /*2490*/  LOP3.LUT R28, R32.reuse, 0x40, RZ, 0x3c, !PT ;  /* 0x00000040201c7812 */ /* 0x040fe400078e3cff */
[----:B------:R-:W-:Y:S02]  /*24a0*/  SHF.R.U32.HI R23, RZ, 0x7, R23 ;  /* 0x00000007ff177819 */ /* 0x000fe40000011617 */
[C---:B------:R-:W-:Y:S02]  /*24b0*/  LOP3.LUT R27, R32.reuse, 0x50, RZ, 0x3c, !PT ;  /* 0x00000050201b7812 */ /* 0x040fe400078e3cff */
[C---:B------:R-:W-:Y:S01]  /*24c0*/  LOP3.LUT R26, R32.reuse, 0x60, RZ, 0x3c, !PT ;  /* 0x00000060201a7812 */ /* 0x040fe200078e3cff */
[----:B------:R-:W-:Y:S01]  /*24d0*/  IMAD.MOV R23, RZ, RZ, -R23 ;  /* 0x000000ffff177224 */ /* 0x000fe200078e0a17 */
[----:B------:R-:W-:-:S07]  /*24e0*/  LOP3.LUT R25, R32, 0x70, RZ, 0x3c, !PT ;  /* 0x0000007020197812 */ /* 0x000fce00078e3cff */
.L_x_43:
[----:B------:R-:W-:Y:S01]  /*24f0*/  IMAD.HI.U32 R41, R34, -0x45d1745d, RZ ;  /* 0xba2e8ba322297827 */ /* 0x000fe200078e00ff */
[----:B------:R-:W-:Y:S05]  /*2500*/  YIELD ;  /* 0x0000000000007946 */ /* 0x000fea0003800000 */
[----:B------:R-:W-:Y:S01]  /*2510*/  SHF.R.U32.HI R41, RZ, 0x8, R41 ;  /* 0x00000008ff297819 */ /* 0x000fe20000011629 */
[----:B------:R-:W-:Y:S01]  /*2520*/  VIADD R23, R23, 0x1 ;  /* 0x0000000117177836 */ /* 0x000fe20000000000 */
[----:B------:R-:W-:Y:S01]  /*2530*/  ISETP.NE.AND P2, PT, R3, RZ, PT ;  /* 0x000000ff0300720c */ /* 0x000fe20003f45270 */
[----:B------:R-:W-:Y:S01]  /*2540*/  VIADD R21, R21, 0x1 ;  /* 0x0000000115157836 */ /* 0x000fe20000000000 */
[C---:B-1----:R-:W-:Y:S01]  /*2550*/  PRMT R2, R41.reuse, 0x9910, RZ ;  /* 0x0000991029027816 */ /* 0x042fe200000000ff */
[----:B------:R-:W-:Y:S01]  /*2560*/  IMAD R44, R41, -0x10, R20 ;  /* 0xfffffff0292c7824 */ /* 0x000fe200078e0214 */
[----:B------:R-:W-:-:S03]  /*2570*/  ISETP.NE.AND P0, PT, R23, 0x1, PT ;  /* 0x000000011700780c */ /* 0x000fc60003f05270 */
[----:B------:R-:W-:Y:S01]  /*2580*/  IMAD R2, R2, 0x160, RZ ;  /* 0x0000016002027824 */ /* 0x000fe200078e02ff */
[----:B------:R-:W-:-:S03]  /*2590*/  VIMNMX.U32 R44, PT, PT, R44, 0x10, PT ;  /* 0x000000102c2c7848 */ /* 0x000fc60003fe0000 */
[----:B------:R-:W-:Y:S01]  /*25a0*/  IMAD.MOV R43, RZ, RZ, -R2 ;  /* 0x000000ffff2b7224 */ /* 0x000fe200078e0a02 */
[----:B------:R-:W-:Y:S01]  /*25b0*/  MOV R2, 0x2610 ;  /* 0x0000261000027802 */ /* 0x000fe20000000f00 */
[----:B------:R-:W-:-:S03]  /*25c0*/  IMAD.MOV.U32 R9, RZ, RZ, R44 ;  /* 0x000000ffff097224 */ /* 0x000fc600078e002c */
[----:B------:R-:W-:-:S05]  /*25d0*/  PRMT R43, R43, 0x7710, RZ ;  /* 0x000077102b2b7816 */ /* 0x000fca00000000ff */
[----:B------:R-:W-:-:S05]  /*25e0*/  IMAD.IADD R43, R43, 0x1, R24 ;  /* 0x000000012b2b7824 */ /* 0x000fca00078e0218 */
[----:B------:R-:W-:Y:S02]  /*25f0*/  LOP3.LUT R5, R43, 0xffff, RZ, 0xc0, !PT ;  /* 0x0000ffff2b057812 */ /* 0x000fe400078ec0ff */
[----:B------:R-:W-:Y:S05]  /*2600*/  CALL.REL.NOINC `($__internal_3_$__cuda_sm20_div_u16) ;  /* 0x0000001800687944 */ /* 0x000fea0003c00000 */
[C---:B------:R-:W-:Y:S01]  /*2610*/  IMAD.SHL.U32 R2, R21.reuse, 0x8, RZ ;  /* 0x0000000815027824 */ /* 0x040fe200078e00ff */
[----:B------:R-:W-:Y:S02]  /*2620*/  SHF.R.U32.HI R4, RZ, 0x1, R21 ;  /* 0x00000001ff047819 */ /* 0x000fe40000011615 */
[----:B------:R-:W-:Y:S02]  /*2630*/  LOP3.LUT R35, R21, 0x1, RZ, 0xc0, !PT ;  /* 0x0000000115237812 */ /* 0x000fe400078ec0ff */
[----:B------:R-:W-:Y:S02]  /*2640*/  LOP3.LUT R2, R2, 0x8, RZ, 0xc0, !PT ;  /* 0x0000000802027812 */ /* 0x000fe400078ec0ff */
[----:B------:R-:W-:Y:S01]  /*2650*/  LOP3.LUT R4, R4, 0x1, RZ, 0xc0, !PT ;  /* 0x0000000104047812 */ /* 0x000fe200078ec0ff */
[----:B------:R-:W-:Y:S02]  /*2660*/  IMAD R35, R35, 0xc0, RZ ;  /* 0x000000c023237824 */ /* 0x000fe400078e02ff */
[----:B------:R-:W-:-:S02]  /*2670*/  IMAD.IADD R2, R0, 0x1, R2 ;  /* 0x0000000100027824 */ /* 0x000fc400078e0202 */
[----:B------:R-:W-:-:S04]  /*2680*/  IMAD.U32 R4, R4, -0x80000000, RZ ;  /* 0x8000000004047824 */ /* 0x000fc800078e00ff */
[----:B------:R-:W1:Y:S02]  /*2690*/  SYNCS.PHASECHK.TRANS64.TRYWAIT P1, [R2+URZ+0x31860], R4 ;  /* 0x03186004020075a7 */ /* 0x000e6400080211ff */
[----:B-1----:R-:W-:Y:S05]  /*26a0*/  @!P1 BRA `(.L_x_33) ;  /* 0x0000001800049947 */ /* 0x002fea0003800000 */
.L_x_64:
[----:B------:R-:W-:Y:S01]  /*26b0*/  NOP ;  /* 0x0000000000007918 */ /* 0x000fe20000000000 */
[----:B------:R-:W-:Y:S05]  /*26c0*/  @P2 BRA `(.L_x_34) ;  /* 0x0000000000042947 */ /* 0x000fea0003800000 */
[----:B------:R-:W-:-:S04]  /*26d0*/  DEPBAR.LE SB0, 0x1 ;  /* 0x000080400000791a */ /* 0x000fc80000000000 */
.L_x_34:
[----:B------:R-:W-:Y:S05]  /*26e0*/  WARPSYNC.ALL ;  /* 0x0000000000007948 */ /* 0x000fea0003800000 */
[----:B------:R-:W-:Y:S01]  /*26f0*/  NOP ;  /* 0x0000000000007918 */ /* 0x000fe20000000000 */
[----:B------:R-:W-:Y:S01]  /*2700*/  BAR.SYNC.DEFER_BLOCKING 0x8, 0x80 ;  /* 0x0202000000007b1d */ /* 0x000fe20000010000 */
[C---:B------:R-:W-:Y:S01]  /*2710*/  R2UR UR5, R35.reuse ;  /* 0x00000000230572ca */ /* 0x040fe200000e0000 */
[----:B------:R-:W-:Y:S01]  /*2720*/  IMAD R42, R22, 0x4000, R33 ;  /* 0x00004000162a7824 */ /* 0x000fe200078e0221 */
[----:B------:R-:W-:Y:S02]  /*2730*/  R2UR UR4, R35 ;  /* 0x00000000230472ca */ /* 0x000fe400000e0000 */
[----:B------:R-:W-:-:S02]  /*2740*/  PRMT R44, R44, 0x9910, RZ ;  /* 0x000099102c2c7816 */ /* 0x000fc400000000ff */
[----:B------:R-:W-:-:S07]  /*2750*/  ISETP.NE.AND P1, PT, R3, RZ, PT ;  /* 0x000000ff0300720c */ /* 0x000fce0003f25270 */
[----:B------:R-:W2:Y:S01]  /*2760*/  LDTM.x8 R12, tmem[UR5] ;  /* 0x00000005000c79ee */ /* 0x000ea200081c0000 */
[C---:B------:R-:W-:Y:S01]  /*2770*/  R2UR UR5, R35.reuse ;  /* 0x00000000230572ca */ /* 0x040fe200000e0000 */
[----:B------:R-:W-:Y:S01]  /*2780*/  NOP ;  /* 0x0000000000007918 */ /* 0x000fe20000000000 */
[----:B-12---:R-:W1:Y:S01]  /*2790*/  LDTM.x8 R4, tmem[UR4+0x8] ;  /* 0x00000804000479ee */ /* 0x006e6200081c0000 */
[----:B------:R-:W-:Y:S02]  /*27a0*/  R2UR UR4, R35 ;  /* 0x00000000230472ca */ /* 0x000fe400000e0000 */
[----:B------:R-:W-:Y:S02]  /*27b0*/  F2FP.BF16.F32.PACK_AB R12, R13, R12 ;  /* 0x0000000c0d0c723e */ /* 0x000fe400000010ff */
[----:B------:R-:W-:Y:S02]  /*27c0*/  F2FP.BF16.F32.PACK_AB R13, R15, R14 ;  /* 0x0000000e0f0d723e */ /* 0x000fe400000010ff */
[----:B------:R-:W-:-:S02]  /*27d0*/  F2FP.BF16.F32.PACK_AB R14, R17, R16 ;  /* 0x00000010110e723e */ /* 0x000fc400000010ff */
[----:B------:R-:W-:Y:S02]  /*27e0*/  F2FP.BF16.F32.PACK_AB R15, R19, R18 ;  /* 0x00000012130f723e */ /* 0x000fe400000010ff */
[----:B------:R-:W-:Y:S02]  /*27f0*/  IADD3 R16, PT, PT, R0, R42, R32 ;  /* 0x0000002a00107210 */ /* 0x000fe40007ffe020 */
[----:B-1----:R-:W-:Y:S02]  /*2800*/  F2FP.BF16.F32.PACK_AB R4, R5, R4 ;  /* 0x000000040504723e */ /* 0x002fe400000010ff */
[----:B------:R-:W-:Y:S01]  /*2810*/  F2FP.BF16.F32.PACK_AB R5, R7, R6 ;  /* 0x000000060705723e */ /* 0x000fe200000010ff */
[----:B------:R1:W-:Y:S01]  /*2820*/  STS.128 [R16], R12 ;  /* 0x0000000c10007388 */ /* 0x0003e20000000c00 */
[----:B------:R-:W-:Y:S01]  /*2830*/  F2FP.BF16.F32.PACK_AB R6, R9, R8 ;  /* 0x000000080906723e */ /* 0x000fe200000010ff */
[----:B------:R-:W-:Y:S01]  /*2840*/  NOP ;  /* 0x0000000000007918 */ /* 0x000fe20000000000 */
[----:B------:R-:W-:-:S02]  /*2850*/  F2FP.BF16.F32.PACK_AB R7, R11, R10 ;  /* 0x0000000a0b07723e */ /* 0x000fc400000010ff */
[----:B------:R-:W-:-:S05]  /*2860*/  IADD3 R8, PT, PT, R0, R42, R31 ;  /* 0x0000002a00087210 */ /* 0x000fca0007ffe01f */
[----:B------:R2:W-:Y:S01]  /*2870*/  STS.128 [R8], R4 ;  /* 0x0000000408007388 */ /* 0x0005e20000000c00 */
[----:B-1----:R-:W2:Y:S01]  /*2880*/  LDTM.x8 R12, tmem[UR5+0x10] ;  /* 0x00001005000c79ee */ /* 0x002ea200081c0000 */
[----:B------:R-:W-:Y:S01]  /*2890*/  NOP ;  /* 0x0000000000007918 */ /* 0x000fe20000000000 */
[C---:B------:R-:W-:Y:S01]  /*28a0*/  R2UR UR5, R35.reuse ;  /* 0x00000000230572ca */ /* 0x040fe200000e0000 */
[----:B--2---:R-:W1:Y:S01]  /*28b0*/  LDTM.x8 R4, tmem[UR4+0x18] ;  /* 0x00001804000479ee */ /* 0x004e6200081c0000 */
        /* <DEDUP_REMOVED lines=23> */
[----:B-1----:R-:W-:Y:S02]  /*2a30*/  F2FP.BF16.F32.PACK_AB R36, R5, R4 ;  /* 0x000000040524723e */ /* 0x002fe400000010ff */
[C---:B------:R-:W-:Y:S02]  /*2a40*/  IADD3 R4, PT, PT, R0.reuse, R42, R28 ;  /* 0x0000002a00047210 */ /* 0x040fe40007ffe01c */
[----:B------:R-:W-:Y:S02]  /*2a50*/  F2FP.BF16.F32.PACK_AB R37, R7, R6 ;  /* 0x000000060725723e */ /* 0x000fe400000010ff */
[----:B------:R-:W-:Y:S01]  /*2a60*/  F2FP.BF16.F32.PACK_AB R38, R9, R8 ;  /* 0x000000080926723e */ /* 0x000fe200000010ff */
[----:B------:R1:W-:Y:S01]  /*2a70*/  STS.128 [R4], R12 ;  /* 0x0000000c04007388 */ /* 0x0003e20000000c00 */
[----:B------:R-:W-:Y:S01]  /*2a80*/  F2FP.BF16.F32.PACK_AB R39, R11, R10 ;  /* 0x0000000a0b27723e */ /* 0x000fe200000010ff */
[----:B------:R-:W-:Y:S01]  /*2a90*/  NOP ;  /* 0x0000000000007918 */ /* 0x000fe20000000000 */
[----:B------:R-:W-:-:S05]  /*2aa0*/  IADD3 R5, PT, PT, R0, R42, R27 ;  /* 0x0000002a00057210 */ /* 0x000fca0007ffe01b */
[----:B------:R2:W-:Y:S01]  /*2ab0*/  STS.128 [R5], R36 ;  /* 0x0000002405007388 */ /* 0x0005e20000000c00 */
[----:B-1----:R-:W2:Y:S01]  /*2ac0*/  LDTM.x8 R12, tmem[UR5+0x30] ;  /* 0x00003005000c79ee */ /* 0x002ea200081c0000 */
[----:B------:R-:W-:Y:S01]  /*2ad0*/  NOP ;  /* 0x0000000000007918 */ /* 0x000fe20000000000 */
[----:B--2---:R-:W1:Y:S01]  /*2ae0*/  LDTM.x8 R4, tmem[UR4+0x38] ;  /* 0x00003804000479ee */ /* 0x004e6200081c0000 */
[----:B------:R-:W-:Y:S01]  /*2af0*/  PRMT R36, R40, 0x9910, RZ ;  /* 0x0000991028247816 */ /* 0x000fe200000000ff */
[----:B------:R-:W-:-:S04]  /*2b00*/  IMAD.MOV.U32 R37, RZ, RZ, R44 ;  /* 0x000000ffff257224 */ /* 0x000fc800078e002c */
[----:B------:R-:W-:Y:S01]  /*2b10*/  IMAD R36, R36, R37, RZ ;  /* 0x0000002524247224 */ /* 0x000fe200078e02ff */
[----:B------:R-:W-:-:S03]  /*2b20*/  LOP3.LUT R37, R40, 0xffff, RZ, 0xc0, !PT ;  /* 0x0000ffff28257812 */ /* 0x000fc600078ec0ff */
[----:B------:R-:W-:Y:S02]  /*2b30*/  IMAD.MOV R36, RZ, RZ, -R36 ;  /* 0x000000ffff247224 */ /* 0x000fe400078e0a24 */
[----:B------:R-:W-:-:S03]  /*2b40*/  IMAD R37, R37, 0xc0, RZ ;  /* 0x000000c025257824 */ /* 0x000fc600078e02ff */
[----:B------:R-:W-:Y:S02]  /*2b50*/  PRMT R36, R36, 0x7710, RZ ;  /* 0x0000771024247816 */ /* 0x000fe400000000ff */
[----:B------:R-:W-:Y:S02]  /*2b60*/  F2FP.BF16.F32.PACK_AB R12, R13, R12 ;  /* 0x0000000c0d0c723e */ /* 0x000fe400000010ff */
[----:B------:R-:W-:Y:S01]  /*2b70*/  F2FP.BF16.F32.PACK_AB R13, R15, R14 ;  /* 0x0000000e0f0d723e */ /* 0x000fe200000010ff */
[----:B------:R-:W-:Y:S01]  /*2b80*/  IMAD.IADD R43, R43, 0x1, R36 ;  /* 0x000000012b2b7824 */ /* 0x000fe200078e0224 */
[----:B------:R-:W-:Y:S02]  /*2b90*/  F2FP.BF16.F32.PACK_AB R14, R17, R16 ;  /* 0x00000010110e723e */ /* 0x000fe400000010ff */
[----:B------:R-:W-:Y:S02]  /*2ba0*/  F2FP.BF16.F32.PACK_AB R15, R19, R18 ;  /* 0x00000012130f723e */ /* 0x000fe400000010ff */
[----:B-1----:R-:W-:-:S02]  /*2bb0*/  F2FP.BF16.F32.PACK_AB R4, R5, R4 ;  /* 0x000000040504723e */ /* 0x002fc400000010ff */
[----:B------:R-:W-:Y:S02]  /*2bc0*/  F2FP.BF16.F32.PACK_AB R5, R7, R6 ;  /* 0x000000060705723e */ /* 0x000fe400000010ff */
[----:B------:R-:W-:Y:S02]  /*2bd0*/  F2FP.BF16.F32.PACK_AB R6, R9, R8 ;  /* 0x000000080906723e */ /* 0x000fe400000010ff */
[C---:B------:R-:W-:Y:S02]  /*2be0*/  IADD3 R8, PT, PT, R0.reuse, R42, R26 ;  /* 0x0000002a00087210 */ /* 0x040fe40007ffe01a */
[----:B------:R-:W-:Y:S02]  /*2bf0*/  F2FP.BF16.F32.PACK_AB R7, R11, R10 ;  /* 0x0000000a0b07723e */ /* 0x000fe400000010ff */
[----:B------:R-:W-:Y:S01]  /*2c00*/  IADD3 R42, PT, PT, R0, R42, R25 ;  /* 0x0000002a002a7210 */ /* 0x000fe20007ffe019 */
[----:B------:R1:W-:Y:S01]  /*2c10*/  STS.128 [R8], R12 ;  /* 0x0000000c08007388 */ /* 0x0003e20000000c00 */
[----:B------:R-:W-:Y:S01]  /*2c20*/  NOP ;  /* 0x0000000000007918 */ /* 0x000fe20000000000 */
[----:B------:R-:W-:-:S02]  /*2c30*/  LOP3.LUT R43, R43, 0xffff, RZ, 0xc0, !PT ;  /* 0x0000ffff2b2b7812 */ /* 0x000fc400078ec0ff */
[----:B------:R1:W-:Y:S03]  /*2c40*/  STS.128 [R42], R4 ;  /* 0x000000042a007388 */ /* 0x0003e60000000c00 */
[----:B------:R-:W-:Y:S01]  /*2c50*/  IMAD R38, R41, 0x10, R43 ;  /* 0x0000001029267824 */ /* 0x000fe200078e022b */
[----:B------:R2:W-:Y:S06]  /*2c60*/  MEMBAR.ALL.CTA ;  /* 0x0000000000007992 */ /* 0x0005ec0000008000 */
[----:B--2---:R-:W2:Y:S01]  /*2c70*/  FENCE.VIEW.ASYNC.S ;  /* 0x00000000000073c6 */ /* 0x004ea20000000000 */
[----:B------:R-:W-:Y:S01]  /*2c80*/  IMAD.SHL.U32 R38, R38, 0x80, RZ ;  /* 0x0000008026267824 */ /* 0x000fe200078e00ff */
[----:B--2---:R-:W-:Y:S06]  /*2c90*/  BAR.SYNC.DEFER_BLOCKING 0x8, 0x80 ;  /* 0x0202000000007b1d */ /* 0x004fec0000010000 */
[----:B------:R-:W-:Y:S05]  /*2ca0*/  @P1 BRA `(.L_x_35) ;  /* 0x0000000000381947 */ /* 0x000fea0003800000 */
[----:B------:R-:W-:Y:S01]  /*2cb0*/  ELECT P2, URZ, PT ;  /* 0x0000000000ff782f */ /* 0x000fe20003840000 */
[----:B------:R-:W-:-:S12]  /*2cc0*/  BSSY.RECONVERGENT B0, `(.L_x_35) ;  /* 0x000000c000007945 */ /* 0x000fd80003800200 */
[----:B------:R-:W-:Y:S05]  /*2cd0*/  @!P2 BRA `(.L_x_36) ;  /* 0x000000000028a947 */ /* 0x000fea0003800000 */
[----:B------:R-:W2:Y:S01]  /*2ce0*/  LDCU.64 UR8, c[0x0][0x348] ;  /* 0x00006900ff0877ac */ /* 0x000ea20008000a00 */
[----:B------:R-:W-:Y:S02]  /*2cf0*/  R2UR UR7, R22 ;  /* 0x00000000160772ca */ /* 0x000fe400000e0000 */
[----:B------:R-:W-:Y:S02]  /*2d00*/  R2UR UR4, R0 ;  /* 0x00000000000472ca */ /* 0x000fe400000e0000 */
[----:B------:R-:W-:Y:S02]  /*2d10*/  R2UR UR5, R37 ;  /* 0x00000000250572ca */ /* 0x000fe400000e0000 */
[----:B------:R-:W-:-:S09]  /*2d20*/  R2UR UR6, R38 ;  /* 0x00000000260672ca */ /* 0x000fd200000e0000 */
[----:B------:R-:W-:Y:S02]  /*2d30*/  ULEA UR4, UR7, UR4, 0xe ;  /* 0x0000000407047291 */ /* 0x000fe4000f8e70ff */
[----:B--2---:R-:W-:-:S04]  /*2d40*/  UIADD3 UR8, UP0, UPT, UR8, 0x240, URZ ;  /* 0x0000024008087890 */ /* 0x004fc8000ff1e0ff */
[----:B------:R-:W-:-:S09]  /*2d50*/  UIADD3.X UR9, UPT, UPT, URZ, UR9, URZ, UP0, !UPT ;  /* 0x00000009ff097290 */ /* 0x000fd200087fe4ff */
[----:B------:R2:W-:Y:S02]  /*2d60*/  UTMASTG.2D [UR4], [UR8] ;  /* 0x00000004080073b5 */ /* 0x0005e40008008000 */
[----:B--2---:R0:W-:Y:S02]  /*2d70*/  UTMACMDFLUSH ;  /* 0x00000000000079b7 */ /* 0x0041e40000000000 */
.L_x_36:
[----:B------:R-:W-:Y:S05]  /*2d80*/  BSYNC.RECONVERGENT B0 ;  /* 0x0000000000007941 */ /* 0x000fea0003800200 */
.L_x_35:
[----:B------:R-:W-:Y:S05]  /*2d90*/  @P1 BRA `(.L_x_37) ;  /* 0x0000000000041947 */ /* 0x000fea0003800000 */
[----:B------:R-:W-:-:S04]  /*2da0*/  DEPBAR.LE SB0, 0x1 ;  /* 0x000080400000791a */ /* 0x000fc80000000000 */
.L_x_37:
[----:B------:R-:W-:Y:S01]  /*2db0*/  BAR.SYNC.DEFER_BLOCKING 0x8, 0x80 ;  /* 0x0202000000007b1d */ /* 0x000fe20000010000 */
[C---:B------:R-:W-:Y:S02]  /*2dc0*/  R2UR UR5, R35.reuse ;  /* 0x00000000230572ca */ /* 0x040fe400000e0000 */
[----:B------:R-:W-:Y:S02]  /*2dd0*/  R2UR UR4, R35 ;  /* 0x00000000230472ca */ /* 0x000fe400000e0000 */
[----:B------:R-:W-:-:S04]  /*2de0*/  LOP3.LUT R36, R22, 0x1, RZ, 0xc0, !PT ;  /* 0x0000000116247812 */ /* 0x000fc800078ec0ff */
[----:B------:R-:W-:-:S05]  /*2df0*/  LOP3.LUT R22, R36, 0x1, RZ, 0x3c, !PT ;  /* 0x0000000124167812 */ /* 0x000fca00078e3cff */
[----:B-1----:R-:W1:Y:S01]  /*2e00*/  LDTM.x8 R12, tmem[UR5+0x40] ;  /* 0x00004005000c79ee */ /* 0x002e6200081c0000 */
[----:B------:R-:W-:Y:S01]  /*2e10*/  IMAD R39, R22, 0x4000, R33 ;  /* 0x0000400016277824 */ /* 0x000fe200078e0221 */
[----:B------:R-:W-:Y:S01]  /*2e20*/  NOP ;  /* 0x0000000000007918 */ /* 0x000fe20000000000 */
[----:B-1----:R-:W1:Y:S01]  /*2e30*/  LDTM.x8 R4, tmem[UR4+0x48] ;  /* 0x00004804000479ee */ /* 0x002e6200081c0000 */
[----:B------:R-:W-:Y:S02]  /*2e40*/  F2FP.BF16.F32.PACK_AB R12, R13, R12 ;  /* 0x0000000c0d0c723e */ /* 0x000fe400000010ff */
[----:B------:R-:W-:Y:S02]  /*2e50*/  F2FP.BF16.F32.PACK_AB R13, R15, R14 ;  /* 0x0000000e0f0d723e */ /* 0x000fe400000010ff */
[----:B------:R-:W-:Y:S02]  /*2e60*/  F2FP.BF16.F32.PACK_AB R14, R17, R16 ;  /* 0x00000010110e723e */ /* 0x000fe400000010ff */
[----:B------:R-:W-:-:S02]  /*2e70*/  F2FP.BF16.F32.PACK_AB R15, R19, R18 ;  /* 0x00000012130f723e */ /* 0x000fc400000010ff */
[CC--:B------:R-:W-:Y:S02]  /*2e80*/  IADD3 R16, PT, PT, R0.reuse, R39.reuse, R32 ;  /* 0x0000002700107210 */ /* 0x0c0fe40007ffe020 */
[----:B-1----:R-:W-:Y:S02]  /*2e90*/  F2FP.BF16.F32.PACK_AB R4, R5, R4 ;  /* 0x000000040504723e */ /* 0x002fe400000010ff */
[----:B------:R-:W-:Y:S01]  /*2ea0*/  F2FP.BF16.F32.PACK_AB R5, R7, R6 ;  /* 0x000000060705723e */ /* 0x000fe200000010ff */
[----:B------:R1:W-:Y:S01]  /*2eb0*/  STS.128 [R16], R12 ;  /* 0x0000000c10007388 */ /* 0x0003e20000000c00 */
[----:B------:R-:W-:Y:S01]  /*2ec0*/  F2FP.BF16.F32.PACK_AB R6, R9, R8 ;  /* 0x000000080906723e */ /* 0x000fe200000010ff */
[----:B------:R-:W-:Y:S01]  /*2ed0*/  NOP ;  /* 0x0000000000007918 */ /* 0x000fe20000000000 */
[----:B------:R-:W-:Y:S02]  /*2ee0*/  F2FP.BF16.F32.PACK_AB R7, R11, R10 ;  /* 0x0000000a0b07723e */ /* 0x000fe400000010ff */
[----:B------:R-:W-:-:S05]  /*2ef0*/  IADD3 R8, PT, PT, R0, R39, R31 ;  /* 0x0000002700087210 */ /* 0x000fca0007ffe01f */
[----:B------:R2:W-:Y:S01]  /*2f00*/  STS.128 [R8], R4 ;  /* 0x0000000408007388 */ /* 0x0005e20000000c00 */
[----:B-1----:R-:W2:Y:S01]  /*2f10*/  LDTM.x8 R12, tmem[UR5+0x50] ;  /* 0x00005005000c79ee */ /* 0x002ea200081c0000 */
[----:B------:R-:W-:Y:S01]  /*2f20*/  NOP ;  /* 0x0000000000007918 */ /* 0x000fe20000000000 */
[----:B--2---:R-:W1:Y:S01]  /*2f30*/  LDTM.x8 R4, tmem[UR4+0x58] ;  /* 0x00005804000479ee */ /* 0x004e6200081c0000 */
        /* <DEDUP_REMOVED lines=36> */
[----:B-1----:R-:W-:Y:S02]  /*3180*/  F2FP.BF16.F32.PACK_AB R4, R5, R4 ;  /* 0x000000040504723e */ /* 0x002fe400000010ff */
[----:B------:R-:W-:Y:S02]  /*3190*/  F2FP.BF16.F32.PACK_AB R5, R7, R6 ;  /* 0x000000060705723e */ /* 0x000fe400000010ff */
[----:B------:R-:W-:Y:S02]  /*31a0*/  F2FP.BF16.F32.PACK_AB R6, R9, R8 ;  /* 0x000000080906723e */ /* 0x000fe400000010ff */
[CC--:B------:R-:W-:Y:S02]  /*31b0*/  IADD3 R8, PT, PT, R0.reuse, R39.reuse, R26 ;  /* 0x0000002700087210 */ /* 0x0c0fe40007ffe01a */
[----:B------:R-:W-:Y:S02]  /*31c0*/  F2FP.BF16.F32.PACK_AB R7, R11, R10 ;  /* 0x0000000a0b07723e */ /* 0x000fe400000010ff */
[----:B------:R-:W-:Y:S01]  /*31d0*/  IADD3 R39, PT, PT, R0, R39, R25 ;  /* 0x0000002700277210 */ /* 0x000fe20007ffe019 */
[----:B------:R1:W-:Y:S01]  /*31e0*/  STS.128 [R8], R40 ;  /* 0x0000002808007388 */ /* 0x0003e20000000c00 */
[----:B------:R-:W-:-:S03]  /*31f0*/  NOP ;  /* 0x0000000000007918 */ /* 0x000fc60000000000 */
[----:B------:R1:W-:Y:S01]  /*3200*/  STS.128 [R39], R4 ;  /* 0x0000000427007388 */ /* 0x0003e20000000c00 */
[----:B------:R2:W-:Y:S06]  /*3210*/  MEMBAR.ALL.CTA ;  /* 0x0000000000007992 */ /* 0x0005ec0000008000 */
[----:B--2---:R-:W2:Y:S02]  /*3220*/  FENCE.VIEW.ASYNC.S ;  /* 0x00000000000073c6 */ /* 0x004ea40000000000 */
        /* <DEDUP_REMOVED lines=11> */
[----:B--2---:R-:W-:Y:S02]  /*32e0*/  UIADD3 UR8, UP0, UPT, UR8, 0x240, URZ ;  /* 0x0000024008087890 */ /* 0x004fe4000ff1e0ff */
[----:B------:R-:W-:Y:S02]  /*32f0*/  UIADD3 UR5, UPT, UPT, UR5, 0x40, URZ ;  /* 0x0000004005057890 */ /* 0x000fe4000fffe0ff */
[----:B------:R-:W-:-:S09]  /*3300*/  UIADD3.X UR9, UPT, UPT, URZ, UR9, URZ, UP0, !UPT ;  /* 0x00000009ff097290 */ /* 0x000fd200087fe4ff */
[----:B------:R2:W-:Y:S02]  /*3310*/  UTMASTG.2D [UR4], [UR8] ;  /* 0x00000004080073b5 */ /* 0x0005e40008008000 */
[----:B--2---:R0:W-:Y:S02]  /*3320*/  UTMACMDFLUSH ;  /* 0x00000000000079b7 */ /* 0x0041e40000000000 */
.L_x_40:
[----:B------:R-:W-:Y:S05]  /*3330*/  BSYNC.RECONVERGENT B0 ;  /* 0x0000000000007941 */ /* 0x000fea0003800200 */
.L_x_39:
[----:B------:R-:W-:-:S04]  /*3340*/  DEPBAR.LE SB0, 0x1 ;  /* 0x000080400000791a */ /* 0x000fc80000000000 */
.L_x_38:
[----:B------:R-:W-:Y:S01]  /*3350*/  BAR.SYNC.DEFER_BLOCKING 0x8, 0x80 ;  /* 0x0202000000007b1d */ /* 0x000fe20000010000 */
[C---:B------:R-:W-:Y:S01]  /*3360*/  R2UR UR5, R35.reuse ;  /* 0x00000000230572ca */ /* 0x040fe200000e0000 */
[----:B-1----:R-:W-:Y:S01]  /*3370*/  IMAD R39, R36, 0x4000, R33 ;  /* 0x0000400024277824 */ /* 0x002fe200078e0221 */
[----:B------:R-:W-:Y:S01]  /*3380*/  R2UR UR4, R35 ;  /* 0x00000000230472ca */ /* 0x000fe200000e0000 */
[----:B------:R-:W-:-:S05]  /*3390*/  VIADD R2, R2, 0x31870 ;  /* 0x0003187002027836 */ /* 0x000fca0000000000 */
[----:B------:R-:W-:-:S05]  /*33a0*/  PRMT R2, RZ, 0x654, R2 ;  /* 0x00000654ff027816 */ /* 0x000fca0000000002 */
[----:B------:R-:W1:Y:S01]  /*33b0*/  LDTM.x8 R12, tmem[UR5+0x80] ;  /* 0x00008005000c79ee */ /* 0x000e6200081c0000 */
[----:B------:R-:W-:Y:S01]  /*33c0*/  NOP ;  /* 0x0000000000007918 */ /* 0x000fe20000000000 */
[----:B-1----:R-:W1:Y:S01]  /*33d0*/  LDTM.x8 R4, tmem[UR4+0x88] ;  /* 0x00008804000479ee */ /* 0x002e6200081c0000 */
[----:B------:R-:W-:Y:S02]  /*33e0*/  F2FP.BF16.F32.PACK_AB R12, R13, R12 ;  /* 0x0000000c0d0c723e */ /* 0x000fe400000010ff */
[----:B------:R-:W-:Y:S02]  /*33f0*/  F2FP.BF16.F32.PACK_AB R13, R15, R14 ;  /* 0x0000000e0f0d723e */ /* 0x000fe400000010ff */
[----:B------:R-:W-:Y:S02]  /*3400*/  F2FP.BF16.F32.PACK_AB R14, R17, R16 ;  /* 0x00000010110e723e */ /* 0x000fe400000010ff */
[----:B------:R-:W-:Y:S02]  /*3410*/  F2FP.BF16.F32.PACK_AB R15, R19, R18 ;  /* 0x00000012130f723e */ /* 0x000fe400000010ff */
[----:B------:R-:W-:-:S02]  /*3420*/  IADD3 R16, PT, PT, R0, R39, R32 ;  /* 0x0000002700107210 */ /* 0x000fc40007ffe020 */
        /* <DEDUP_REMOVED lines=56> */
[----:B------:R-:W-:Y:S01]  /*37b0*/  NOP ;  /* 0x0000000000007918 */ /* 0x000fe20000000000 */
[----:B------:R1:W-:Y:S01]  /*37c0*/  SYNCS.ARRIVE.TRANS64.RED.A1T0 RZ, [R2+URZ], RZ ;  /* 0x000000ff02ff79a7 */ /* 0x0003e200081004ff */
        /* <DEDUP_REMOVED lines=18> */
.L_x_42:
[----:B------:R-:W-:Y:S05]  /*38f0*/  BSYNC.RECONVERGENT B0 ;  /* 0x0000000000007941 */ /* 0x000fea0003800200 */
.L_x_41:
[----:B------:R-:W-:Y:S02]  /*3900*/  IADD3 R24, PT, PT, R24, 0x8f, RZ ;  /* 0x0000008f18187810 */ /* 0x000fe40007ffe0ff */
[----:B------:R-:W-:Y:S01]  /*3910*/  IADD3 R34, PT, PT, R34, 0x8f, RZ ;  /* 0x0000008f22227810 */ /* 0x000fe20007ffe0ff */
[----:B------:R-:W-:Y:S06]  /*3920*/  @P0 BRA `(.L_x_43) ;  /* 0xffffffe800f00947 */ /* 0x000fec000383ffff */
.L_x_32:
[----:B------:R-:W-:-:S13]  /*3930*/  ISETP.NE.AND P0, PT, R3, 0x3, PT ;  /* 0x000000030300780c */ /* 0x000fda0003f05270 */
[----:B------:R-:W-:Y:S05]  /*3940*/  @P0 EXIT ;  /* 0x000000000000094d */ /* 0x000fea0003800000 */
[----:B------:R-:W-:Y:S05]  /*3950*/  WARPSYNC.ALL ;  /* 0x0000000000007948 */ /* 0x000fea0003800000 */
[----:B------:R-:W-:Y:S01]  /*3960*/  NOP ;  /* 0x0000000000007918 */ /* 0x000fe20000000000 */
[----:B------:R-:W2:Y:S01]  /*3970*/  S2UR UR5, SR_CgaCtaId ;  /* 0x00000000000579c3 */ /* 0x000ea20000008800 */
[----:B------:R-:W-:Y:S02]  /*3980*/  UMOV UR4, 0x50 ;  /* 0x0000005000047882 */ /* 0x000fe40000000000 */
[----:B--2---:R-:W-:-:S09]  /*3990*/  ULEA UR5, UR5, UR4, 0x18 ;  /* 0x0000000405057291 */ /* 0x004fd2000f8ec0ff */
[----:B-1----:R-:W1:Y:S02]  /*39a0*/  LDS R2, [UR5] ;  /* 0x00000005ff027984 */ /* 0x002e640008000800 */
[----:B-1----:R-:W-:-:S04]  /*39b0*/  LOP3.LUT R0, R2, 0xffff, RZ, 0xc0, !PT ;  /* 0x0000ffff02007812 */ /* 0x002fc800078ec0ff */
[----:B------:R-:W-:-:S13]  /*39c0*/  ISETP.NE.AND P0, PT, R0, 0xffff, PT ;  /* 0x0000ffff0000780c */ /* 0x000fda0003f05270 */
[----:B------:R-:W-:Y:S05]  /*39d0*/  @P0 BRA `(.L_x_44) ;  /* 0x0000000000480947 */ /* 0x000fea0003800000 */
[----:B------:R-:W-:-:S04]  /*39e0*/  SHF.R.U32.HI R0, RZ, 0x10, R2 ;  /* 0x00000010ff007819 */ /* 0x000fc80000011602 */
[----:B------:R-:W-:-:S04]  /*39f0*/  LOP3.LUT R0, R0, 0x1, RZ, 0xc0, !PT ;  /* 0x0000000100007812 */ /* 0x000fc800078ec0ff */
[----:B------:R-:W-:-:S13]  /*3a00*/  ISETP.NE.AND P0, PT, R0, 0x1, PT ;  /* 0x000000010000780c */ /* 0x000fda0003f05270 */
[----:B------:R-:W-:Y:S05]  /*3a10*/  @P0 BRA `(.L_x_45) ;  /* 0x00000000002c0947 */ /* 0x000fea0003800000 */
[----:B------:R-:W1:Y:S01]  /*3a20*/  S2R R0, SR_LANEID ;  /* 0x0000000000007919 */ /* 0x000e620000000000 */
[----:B------:R-:W-:Y:S01]  /*3a30*/  IMAD.MOV.U32 R2, RZ, RZ, -0x20000 ;  /* 0xfffe0000ff027424 */ /* 0x000fe200078e00ff */
[----:B------:R-:W-:Y:S02]  /*3a40*/  VOTEU.ANY UR6, UPT, PT ;  /* 0x0000000000067886 */ /* 0x000fe400038e0100 */
[----:B------:R-:W-:Y:S01]  /*3a50*/  UFLO.U32 UR6, UR6 ;  /* 0x00000006000672bd */ /* 0x000fe200080e0000 */
[----:B------:R-:W2:Y:S05]  /*3a60*/  REDUX UR4, R2 ;  /* 0x00000000020473c4 */ /* 0x000eaa0000000000 */
[----:B-1----:R-:W-:-:S02]  /*3a70*/  ISETP.EQ.U32.AND P0, PT, R0, UR6, PT ;  /* 0x0000000600007c0c */ /* 0x002fc4000bf02070 */
[----:B--2---:R-:W-:Y:S01]  /*3a80*/  MOV R0, UR4 ;  /* 0x0000000400007c02 */ /* 0x004fe20008000f00 */
[----:B------:R-:W-:-:S05]  /*3a90*/  UMOV UR4, 0xfffe0000 ;  /* 0xfffe000000047882 */ /* 0x000fca0000000000 */
[----:B------:R1:W-:Y:S05]  /*3aa0*/  UTCATOMSWS.AND URZ, UR4 ;  /* 0x0000000400ff79e3 */ /* 0x0003ea0008000000 */
[----:B------:R1:W-:Y:S01]  /*3ab0*/  @P0 ATOMS.AND RZ, [UR5], R0 ;  /* 0x00000000ffff098c */ /* 0x0003e2000a800005 */
[----:B------:R-:W-:Y:S05]  /*3ac0*/  BRA `(.L_x_46) ;  /* 0x0000000000147947 */ /* 0x000fea0003800000 */
.L_x_45:
[----:B------:R-:W-:Y:S02]  /*3ad0*/  MOV R2, 0x3af0 ;  /* 0x00003af000027802 */ /* 0x000fe40000000f00 */
[----:B------:R-:W-:Y:S05]  /*3ae0*/  CALL.REL.NOINC `($__internal_0_$__cuda_sm10x_tcgen05_guardrail_trap_col_being_dealloced_not_returned_by_alloc) ;  /* 0x00000004000c7944 */ /* 0x000fea0003c00000 */
[----:B------:R-:W-:Y:S05]  /*3af0*/  BRA `(.L_x_46) ;  /* 0x0000000000087947 */ /* 0x000fea0003800000 */
.L_x_44:
[----:B------:R-:W-:Y:S02]  /*3b00*/  MOV R2, 0x3b20 ;  /* 0x00003b2000027802 */ /* 0x000fe40000000f00 */
[----:B------:R-:W-:Y:S05]  /*3b10*/  CALL.REL.NOINC `($__internal_2_$__cuda_sm10x_tcgen05_guardrail_trap_unallocated_columns_being_dealloced) ;  /* 0x0000000400187944 */ /* 0x000fea0003c00000 */
.L_x_46:
[----:B------:R-:W-:Y:S01]  /*3b20*/  NOP ;  /* 0x0000000000007918 */ /* 0x000fe20000000000 */
[----:B-1----:R-:W-:Y:S05]  /*3b30*/  EXIT ;  /* 0x000000000000794d */ /* 0x002fea0003800000 */
.L_x_14:
[----:B------:R-:W-:-:S07]  /*3b40*/  MOV R5, R4 ;  /* 0x0000000400057202 */ /* 0x000fce0000000f00 */
.L_x_47:
[----:B-1----:R1:W2:Y:S02]  /*3b50*/  SYNCS.PHASECHK.TRANS64.TRYWAIT P0, [R2+URZ+0x31800], R5 ;  /* 0x03180005020075a7 */ /* 0x0022a400080011ff */
[----:B--2---:R-:W-:Y:S05]  /*3b60*/  @!P0 NANOSLEEP.SYNCS 0x989680 ;  /* 0x009896800000895d */ /* 0x004fea0003900000 */
[----:B------:R-:W2:Y:S02]  /*3b70*/  @!P0 SYNCS.PHASECHK.TRANS64 P0, [R2+URZ+0x31800], R5 ;  /* 0x03180005020085a7 */ /* 0x000ea400080010ff */
[----:B--2---:R-:W-:Y:S05]  /*3b80*/  @!P0 BRA `(.L_x_47) ;  /* 0xfffffffc00f08947 */ /* 0x004fea000383ffff */
[----:B------:R-:W-:Y:S05]  /*3b90*/  BRA `(.L_x_48) ;  /* 0xffffffcc00a87947 */ /* 0x000fea000383ffff */
.L_x_18:
[----:B------:R-:W-:Y:S02]  /*3ba0*/  MOV R8, UR10 ;  /* 0x0000000a00087c02 */ /* 0x000fe40008000f00 */
[----:B------:R-:W-:Y:S02]  /*3bb0*/  MOV R9, UR10 ;  /* 0x0000000a00097c02 */ /* 0x000fe40008000f00 */
[----:B------:R-:W-:-:S07]  /*3bc0*/  MOV R0, UR9 ;  /* 0x0000000900007c02 */ /* 0x000fce0008000f00 */
.L_x_49:
[----:B-1----:R1:W2:Y:S02]  /*3bd0*/  SYNCS.PHASECHK.TRANS64.TRYWAIT P0, [R0+URZ+0x31870], R9 ;  /* 0x03187009000075a7 */ /* 0x0022a400080011ff */
[----:B--2---:R-:W-:Y:S05]  /*3be0*/  @!P0 NANOSLEEP.SYNCS 0x989680 ;  /* 0x009896800000895d */ /* 0x004fea0003900000 */
[----:B------:R-:W2:Y:S02]  /*3bf0*/  @!P0 SYNCS.PHASECHK.TRANS64 P0, [R0+URZ+0x31870], R9 ;  /* 0x03187009000085a7 */ /* 0x000ea400080010ff */
[----:B--2---:R-:W-:Y:S05]  /*3c00*/  @!P0 BRA `(.L_x_49) ;  /* 0xfffffffc00f08947 */ /* 0x004fea000383ffff */
[----:B------:R-:W-:Y:S05]  /*3c10*/  BRA `(.L_x_50) ;  /* 0xffffffd400347947 */ /* 0x000fea000383ffff */
.L_x_19:
[----:B------:R-:W-:Y:S02]  /*3c20*/  MOV R2, UR10 ;  /* 0x0000000a00027c02 */ /* 0x000fe40008000f00 */
[----:B------:R-:W-:Y:S07]  /*3c30*/  MOV R8, R9 ;  /* 0x0000000900087202 */ /* 0x000fee0000000f00 */
.L_x_51:
[----:B-1----:R1:W2:Y:S02]  /*3c40*/  SYNCS.PHASECHK.TRANS64.TRYWAIT P0, [R2+URZ+0x31840], R9 ;  /* 0x03184009020075a7 */ /* 0x0022a400080011ff */
[----:B--2---:R-:W-:Y:S05]  /*3c50*/  @!P0 NANOSLEEP.SYNCS 0x989680 ;  /* 0x009896800000895d */ /* 0x004fea0003900000 */
[----:B------:R-:W2:Y:S02]  /*3c60*/  @!P0 SYNCS.PHASECHK.TRANS64 P0, [R2+URZ+0x31840], R9 ;  /* 0x03184009020085a7 */ /* 0x000ea400080010ff */
[----:B--2---:R-:W-:Y:S05]  /*3c70*/  @!P0 BRA `(.L_x_51) ;  /* 0xfffffffc00f08947 */ /* 0x004fea000383ffff */
[----:B------:R-:W-:Y:S05]  /*3c80*/  BRA `(.L_x_52) ;  /* 0xffffffd400387947 */ /* 0x000fea000383ffff */
.L_x_21:
[----:B------:R-:W-:Y:S02]  /*3c90*/  MOV R2, UR13 ;  /* 0x0000000d00027c02 */ /* 0x000fe40008000f00 */
[----:B------:R-:W-:Y:S07]  /*3ca0*/  MOV R8, R9 ;  /* 0x0000000900087202 */ /* 0x000fee0000000f00 */
.L_x_53:
[----:B-1----:R1:W2:Y:S02]  /*3cb0*/  SYNCS.PHASECHK.TRANS64.TRYWAIT P0, [R2+URZ+0x31840], R9 ;  /* 0x03184009020075a7 */ /* 0x0022a400080011ff */
[----:B--2---:R-:W-:Y:S05]  /*3cc0*/  @!P0 NANOSLEEP.SYNCS 0x989680 ;  /* 0x009896800000895d */ /* 0x004fea0003900000 */
[----:B------:R-:W2:Y:S02]  /*3cd0*/  @!P0 SYNCS.PHASECHK.TRANS64 P0, [R2+URZ+0x31840], R9 ;  /* 0x03184009020085a7 */ /* 0x000ea400080010ff */
[----:B--2---:R-:W-:Y:S05]  /*3ce0*/  @!P0 BRA `(.L_x_53) ;  /* 0xfffffffc00f08947 */ /* 0x004fea000383ffff */
[----:B------:R-:W-:Y:S05]  /*3cf0*/  BRA `(.L_x_54) ;  /* 0xffffffd800107947 */ /* 0x000fea000383ffff */
.L_x_25:
[----:B------:R-:W-:Y:S04]  /*3d00*/  SHF.L.U32 R18, R12, 0x1f, RZ ;  /* 0x0000001f0c127819 */ /* 0x000fe800000006ff */
[----:B------:R-:W-:Y:S07]  /*3d10*/  MOV R19, R18 ;  /* 0x0000001200137202 */ /* 0x000fee0000000f00 */
.L_x_55:
[----:B-1----:R1:W2:Y:S02]  /*3d20*/  SYNCS.PHASECHK.TRANS64.TRYWAIT P0, [R8+URZ+0x31820], R19 ;  /* 0x03182013080075a7 */ /* 0x0022a400080011ff */
[----:B--2---:R-:W-:Y:S05]  /*3d30*/  @!P0 NANOSLEEP.SYNCS 0x989680 ;  /* 0x009896800000895d */ /* 0x004fea0003900000 */
[----:B------:R-:W2:Y:S02]  /*3d40*/  @!P0 SYNCS.PHASECHK.TRANS64 P0, [R8+URZ+0x31820], R19 ;  /* 0x03182013080085a7 */ /* 0x000ea400080010ff */
[----:B--2---:R-:W-:Y:S05]  /*3d50*/  @!P0 BRA `(.L_x_55) ;  /* 0xfffffffc00f08947 */ /* 0x004fea000383ffff */
[----:B------:R-:W-:Y:S05]  /*3d60*/  BRA `(.L_x_56) ;  /* 0xffffffdc00707947 */ /* 0x000fea000383ffff */
.L_x_26:
[-C--:B------:R-:W-:Y:S02]  /*3d70*/  MOV R26, R3.reuse ;  /* 0x00000003001a7202 */ /* 0x080fe40000000f00 */
[----:B------:R-:W-:Y:S07]  /*3d80*/  MOV R27, R3 ;  /* 0x00000003001b7202 */ /* 0x000fee0000000f00 */
.L_x_57:
[----:B-1----:R1:W2:Y:S02]  /*3d90*/  SYNCS.PHASECHK.TRANS64.TRYWAIT P0, [R8+URZ+0x31828], R27 ;  /* 0x0318281b080075a7 */ /* 0x0022a400080011ff */
[----:B--2---:R-:W-:Y:S05]  /*3da0*/  @!P0 NANOSLEEP.SYNCS 0x989680 ;  /* 0x009896800000895d */ /* 0x004fea0003900000 */
[----:B------:R-:W2:Y:S02]  /*3db0*/  @!P0 SYNCS.PHASECHK.TRANS64 P0, [R8+URZ+0x31828], R27 ;  /* 0x0318281b080085a7 */ /* 0x000ea400080010ff */
[----:B--2---:R-:W-:Y:S05]  /*3dc0*/  @!P0 BRA `(.L_x_57) ;  /* 0xfffffffc00f08947 */ /* 0x004fea000383ffff */
[----:B------:R-:W-:Y:S05]  /*3dd0*/  BRA `(.L_x_58) ;  /* 0xffffffe000247947 */ /* 0x000fea000383ffff */
.L_x_27:
[-C--:B------:R-:W-:Y:S02]  /*3de0*/  MOV R26, R3.reuse ;  /* 0x00000003001a7202 */ /* 0x080fe40000000f00 */
[----:B-1----:R-:W-:Y:S07]  /*3df0*/  MOV R27, R3 ;  /* 0x00000003001b7202 */ /* 0x002fee0000000f00 */
.L_x_59:
[----:B-1----:R1:W2:Y:S02]  /*3e00*/  SYNCS.PHASECHK.TRANS64.TRYWAIT P0, [R8+URZ+0x31830], R27 ;  /* 0x0318301b080075a7 */ /* 0x0022a400080011ff */
[----:B--2---:R-:W-:Y:S05]  /*3e10*/  @!P0 NANOSLEEP.SYNCS 0x989680 ;  /* 0x009896800000895d */ /* 0x004fea0003900000 */
[----:B------:R-:W2:Y:S02]  /*3e20*/  @!P0 SYNCS.PHASECHK.TRANS64 P0, [R8+URZ+0x31830], R27 ;  /* 0x0318301b080085a7 */ /* 0x000ea400080010ff */
[----:B--2---:R-:W-:Y:S05]  /*3e30*/  @!P0 BRA `(.L_x_59) ;  /* 0xfffffffc00f08947 */ /* 0x004fea000383ffff */
[----:B------:R-:W-:Y:S05]  /*3e40*/  BRA `(.L_x_60) ;  /* 0xffffffe000607947 */ /* 0x000fea000383ffff */
.L_x_28:
[-C--:B------:R-:W-:Y:S02]  /*3e50*/  MOV R26, R3.reuse ;  /* 0x00000003001a7202 */ /* 0x080fe40000000f00 */
[----:B-1----:R-:W-:Y:S07]  /*3e60*/  MOV R27, R3 ;  /* 0x00000003001b7202 */ /* 0x002fee0000000f00 */
.L_x_61:
[----:B-1----:R1:W2:Y:S02]  /*3e70*/  SYNCS.PHASECHK.TRANS64.TRYWAIT P0, [R8+URZ+0x31838], R27 ;  /* 0x0318381b080075a7 */ /* 0x0022a400080011ff */
[----:B--2---:R-:W-:Y:S05]  /*3e80*/  @!P0 NANOSLEEP.SYNCS 0x989680 ;  /* 0x009896800000895d */ /* 0x004fea0003900000 */
[----:B------:R-:W2:Y:S02]  /*3e90*/  @!P0 SYNCS.PHASECHK.TRANS64 P0, [R8+URZ+0x31838], R27 ;  /* 0x0318381b080085a7 */ /* 0x000ea400080010ff */
[----:B--2---:R-:W-:Y:S05]  /*3ea0*/  @!P0 BRA `(.L_x_61) ;  /* 0xfffffffc00f08947 */ /* 0x004fea000383ffff */
[----:B------:R-:W-:Y:S05]  /*3eb0*/  BRA `(.L_x_62) ;  /* 0xffffffe000987947 */ /* 0x000fea000383ffff */
.L_x_33:
[----:B------:R-:W-:-:S07]  /*3ec0*/  MOV R5, R4 ;  /* 0x0000000400057202 */ /* 0x000fce0000000f00 */
.L_x_63:
[----:B-1----:R1:W2:Y:S02]  /*3ed0*/  SYNCS.PHASECHK.TRANS64.TRYWAIT P1, [R2+URZ+0x31860], R5 ;  /* 0x03186005020075a7 */ /* 0x0022a400080211ff */
[----:B--2---:R-:W-:Y:S05]  /*3ee0*/  @!P1 NANOSLEEP.SYNCS 0x989680 ;  /* 0x009896800000995d */ /* 0x004fea0003900000 */
[----:B------:R-:W2:Y:S02]  /*3ef0*/  @!P1 SYNCS.PHASECHK.TRANS64 P1, [R2+URZ+0x31860], R5 ;  /* 0x03186005020095a7 */ /* 0x000ea400080210ff */
[----:B--2---:R-:W-:Y:S05]  /*3f00*/  @!P1 BRA `(.L_x_63) ;  /* 0xfffffffc00f09947 */ /* 0x004fea000383ffff */
[----:B------:R-:W-:Y:S05]  /*3f10*/  BRA `(.L_x_64) ;  /* 0xffffffe400e47947 */ /* 0x000fea000383ffff */
        .weak           $__internal_0_$__cuda_sm10x_tcgen05_guardrail_trap_col_being_dealloced_not_returned_by_alloc
        .type           $__internal_0_$__cuda_sm10x_tcgen05_guardrail_trap_col_being_dealloced_not_returned_by_alloc,@function
        .size           $__internal_0_$__cuda_sm10x_tcgen05_guardrail_trap_col_being_dealloced_not_returned_by_alloc,($__internal_1_$__cuda_sm10x_tcgen05_guardrail_trap_phase_invalid_during_alloc - $__internal_0_$__cuda_sm10x_tcgen05_guardrail_trap_col_being_dealloced_not_returned_by_alloc)
$__internal_0_$__cuda_sm10x_tcgen05_guardrail_trap_col_being_dealloced_not_returned_by_alloc:
[----:B------:R-:W-:Y:S05]  /*3f20*/  BPT.TRAP 0x1 ;  /* 0x000000040000795c */ /* 0x000fea0000300000 */
[----:B------:R-:W-:-:S04]  /*3f30*/  HFMA2 R3, -RZ, RZ, 0, 0 ;  /* 0x00000000ff037431 */ /* 0x000fc800000001ff */
[----:B------:R-:W-:Y:S05]  /*3f40*/  RET.REL.NODEC R2 `(_ZN9deep_gemm24sm100_fp8_gemm_1d1d_implILN4cute4UMMA5MajorE0ELS3_0ELj0ELj4096ELj7168ELj128ELj192ELj128ELj64ELj128ELj128ELj128ELj4ELj128ELj128ELj1ELb0ELj143ELNS_8GemmTypeE1ELb0EN7cutlass10bfloat16_tENS_16EpilogueIdentityEEEvPijjj14CUtensorMap_stS9_S9_S9_S9_) ;  /* 0xffffffc0022c7950 */ /* 0x000fea0003c3ffff */
        .weak           $__internal_1_$__cuda_sm10x_tcgen05_guardrail_trap_phase_invalid_during_alloc
        .type           $__internal_1_$__cuda_sm10x_tcgen05_guardrail_trap_phase_invalid_during_alloc,@function
        .size           $__internal_1_$__cuda_sm10x_tcgen05_guardrail_trap_phase_invalid_during_alloc,($__internal_2_$__cuda_sm10x_tcgen05_guardrail_trap_unallocated_columns_being_dealloced - $__internal_1_$__cuda_sm10x_tcgen05_guardrail_trap_phase_invalid_during_alloc)
$__internal_1_$__cuda_sm10x_tcgen05_guardrail_trap_phase_invalid_during_alloc:
[----:B------:R-:W-:Y:S05]  /*3f50*/  BPT.TRAP 0x1 ;  /* 0x000000040000795c */ /* 0x000fea0000300000 */
[----:B------:R-:W-:-:S04]  /*3f60*/  MOV R5, 0x0 ;  /* 0x0000000000057802 */ /* 0x000fc80000000f00 */
[----:B------:R-:W-:Y:S05]  /*3f70*/  RET.REL.NODEC R4 `(_ZN9deep_gemm24sm100_fp8_gemm_1d1d_implILN4cute4UMMA5MajorE0ELS3_0ELj0ELj4096ELj7168ELj128ELj192ELj128ELj64ELj128ELj128ELj128ELj4ELj128ELj128ELj1ELb0ELj143ELNS_8GemmTypeE1ELb0EN7cutlass10bfloat16_tENS_16EpilogueIdentityEEEvPijjj14CUtensorMap_stS9_S9_S9_S9_) ;  /* 0xffffffc004207950 */ /* 0x000fea0003c3ffff */
        .weak           $__internal_2_$__cuda_sm10x_tcgen05_guardrail_trap_unallocated_columns_being_dealloced
        .type           $__internal_2_$__cuda_sm10x_tcgen05_guardrail_trap_unallocated_columns_being_dealloced,@function
        .size           $__internal_2_$__cuda_sm10x_tcgen05_guardrail_trap_unallocated_columns_being_dealloced,($__internal_3_$__cuda_sm20_div_u16 - $__internal_2_$__cuda_sm10x_tcgen05_guardrail_trap_unallocated_columns_being_dealloced)
$__internal_2_$__cuda_sm10x_tcgen05_guardrail_trap_unallocated_columns_being_dealloced:
[----:B------:R-:W-:Y:S05]  /*3f80*/  BPT.TRAP 0x1 ;  /* 0x000000040000795c */ /* 0x000fea0000300000 */
[----:B------:R-:W-:-:S04]  /*3f90*/  HFMA2 R3, -RZ, RZ, 0, 0 ;  /* 0x00000000ff037431 */ /* 0x000fc800000001ff */
[----:B------:R-:W-:Y:S05]  /*3fa0*/  RET.REL.NODEC R2 `(_ZN9deep_gemm24sm100_fp8_gemm_1d1d_implILN4cute4UMMA5MajorE0ELS3_0ELj0ELj4096ELj7168ELj128ELj192ELj128ELj64ELj128ELj128ELj128ELj4ELj128ELj128ELj1ELb0ELj143ELNS_8GemmTypeE1ELb0EN7cutlass10bfloat16_tENS_16EpilogueIdentityEEEvPijjj14CUtensorMap_stS9_S9_S9_S9_) ;  /* 0xffffffc002147950 */ /* 0x000fea0003c3ffff */
        .weak           $__internal_3_$__cuda_sm20_div_u16
        .type           $__internal_3_$__cuda_sm20_div_u16,@function
        .size           $__internal_3_$__cuda_sm20_div_u16,(.L_x_69 - $__internal_3_$__cuda_sm20_div_u16)
$__internal_3_$__cuda_sm20_div_u16:
[----:B------:R-:W1:Y:S01]  /*3fb0*/  I2F.U16 R8, R9 ;  /* 0x0000000900087306 */ /* 0x000e620000101000 */
[----:B------:R-:W-:-:S07]  /*3fc0*/  IMAD.MOV.U32 R4, RZ, RZ, 0x4b800000 ;  /* 0x4b800000ff047424 */ /* 0x000fce00078e00ff */
[----:B------:R-:W-:Y:S01]  /*3fd0*/  I2F.U16.RZ R5, R5 ;  /* 0x0000000500057306 */ /* 0x000fe2000010d000 */
[C---:B-1----:R-:W-:Y:S02]  /*3fe0*/  FSETP.GEU.AND P1, PT, |R8|.reuse, 1.175494350822287508e-38, PT ;  /* 0x008000000800780b */ /* 0x042fe40003f2e200 */
[----:B------:R-:W-:Y:S02]  /*3ff0*/  FSETP.GT.AND P3, PT, |R8|, 8.50705917302346158658e+37, PT ;  /* 0x7e8000000800780b */ /* 0x000fe40003f64200 */
[----:B------:R-:W-:Y:S02]  /*4000*/  FSEL R4, R4, 1, !P1 ;  /* 0x3f80000004047808 */ /* 0x000fe40004800000 */
[----:B------:R-:W-:Y:S02]  /*4010*/  ISETP.NE.U32.AND P1, PT, R9, RZ, PT ;  /* 0x000000ff0900720c */ /* 0x000fe40003f25070 */
[----:B------:R-:W-:-:S05]  /*4020*/  FSEL R4, R4, 0.25, !P3 ;  /* 0x3e80000004047808 */ /* 0x000fca0005800000 */
[----:B------:R-:W-:-:S06]  /*4030*/  FMUL R8, R8, R4 ;  /* 0x0000000408087220 */ /* 0x000fcc0000400000 */
[----:B------:R-:W1:Y:S02]  /*4040*/  MUFU.RCP R8, R8 ;  /* 0x0000000800087308 */ /* 0x000e640000001000 */
[----:B-1----:R-:W-:-:S04]  /*4050*/  FMUL R4, R4, R8 ;  /* 0x0000000804047220 */ /* 0x002fc80000400000 */
[----:B------:R-:W-:-:S04]  /*4060*/  VIADD R4, R4, 0x2 ;  /* 0x0000000204047836 */ /* 0x000fc80000000000 */
[----:B------:R-:W-:Y:S01]  /*4070*/  FMUL.RZ R4, R5, R4 ;  /* 0x0000000405047220 */ /* 0x000fe2000040c000 */
[----:B------:R-:W-:-:S03]  /*4080*/  HFMA2 R5, -RZ, RZ, 0, 0 ;  /* 0x00000000ff057431 */ /* 0x000fc600000001ff */
[----:B------:R1:W2:Y:S02]  /*4090*/  F2I.U32.TRUNC.NTZ R40, R4 ;  /* 0x0000000400287305 */ /* 0x0002a4000020f000 */
[----:B-1----:R-:W-:Y:S01]  /*40a0*/  IMAD.MOV.U32 R4, RZ, RZ, R2 ;  /* 0x000000ffff047224 */ /* 0x002fe200078e0002 */
[----:B--2---:R-:W-:Y:S02]  /*40b0*/  LOP3.LUT R40, R40, 0xffff, RZ, 0xc0, !PT ;  /* 0x0000ffff28287812 */ /* 0x004fe400078ec0ff */
[----:B------:R-:W-:Y:S01]  /*40c0*/  @!P1 MOV R40, 0xffffffff ;  /* 0xffffffff00289802 */ /* 0x000fe20000000f00 */
[----:B------:R-:W-:Y:S06]  /*40d0*/  RET.REL.NODEC R4 `(_ZN9deep_gemm24sm100_fp8_gemm_1d1d_implILN4cute4UMMA5MajorE0ELS3_0ELj0ELj4096ELj7168ELj128ELj192ELj128ELj64ELj128ELj128ELj128ELj4ELj128ELj128ELj1ELb0ELj143ELNS_8GemmTypeE1ELb0EN7cutlass10bfloat16_tENS_16EpilogueIdentityEEEvPijjj14CUtensorMap_stS9_S9_S9_S9_) ;  /* 0xffffffbc04c87950 */ /* 0x000fec0003c3ffff */
.L_x_65:
[----:B------:R-:W-:-:S00]  /*40e0*/  BRA `(.L_x_65) ;  /* 0xfffffffc00fc7947 */ /* 0x000fc0000383ffff */
[----:B------:R-:W-:-:S00]  /*40f0*/  NOP ;  /* 0x0000000000007918 */ /* 0x000fc00000000000 */
        /* <DEDUP_REMOVED lines=8> */
.L_x_69:


//--------------------- .nv.shared._ZN9deep_gemm24sm100_fp8_gemm_1d1d_implILN4cute4UMMA5MajorE0ELS3_0ELj0ELj4096ELj7168ELj128ELj192ELj128ELj64ELj128ELj128ELj128ELj4ELj128ELj128ELj1ELb0ELj143ELNS_8GemmTypeE1ELb0EN7cutlass10bfloat16_tENS_16EpilogueIdentityEEEvPijjj14CUtensorMap_stS9_S9_S9_S9_ --------------------------
	.section	.nv.shared._ZN9deep_gemm24sm100_fp8_gemm_1d1d_implILN4cute4UMMA5MajorE0ELS3_0ELj0ELj4096ELj7168ELj128ELj192ELj128ELj64ELj128ELj128ELj128ELj4ELj128ELj128ELj1ELb0ELj143ELNS_8GemmTypeE1ELb0EN7cutlass10bfloat16_tENS_16EpilogueIdentityEEEvPijjj14CUtensorMap_stS9_S9_S9_S9_,"aw",@nobits
	.sectionflags	@""
	.align	1024
	.zero		1024


//--------------------- .nv.shared.reserved.0     --------------------------
	.section	.nv.shared.reserved.0,"aw",@nobits
	.align	8
	.weak		__nv_reservedSMEM_offset_0_alias
	.size		__nv_reservedSMEM_offset_0_alias, 0, 64
	.other		__nv_reservedSMEM_offset_0_alias,@"STO_CUDA_RESERVED_SHARED STV_DEFAULT"
__nv_reservedSMEM_offset_0_alias:
	.zero		0
.nv.shared.reserved.0:
	.zero		64
	.weak		__nv_reservedSMEM_allocation_phase
	.type		__nv_reservedSMEM_allocation_phase,@object
	.size		__nv_reservedSMEM_allocation_phase,(.L_0 - __nv_reservedSMEM_allocation_phase)
__nv_reservedSMEM_allocation_phase:
	.zero		1
.L_0:
	.zero		7
	.weak		__nv_reservedSMEM_devtool_atexit_pc
	.type		__nv_reservedSMEM_devtool_atexit_pc,@object
	.size		__nv_reservedSMEM_devtool_atexit_pc,(__nv_reservedSMEM_allocation_mask - __nv_reservedSMEM_devtool_atexit_pc)
__nv_reservedSMEM_devtool_atexit_pc:
	.zero		8
	.weak		__nv_reservedSMEM_allocation_mask
	.type		__nv_reservedSMEM_allocation_mask,@object
	.size		__nv_reservedSMEM_allocation_mask,(.L_2 - __nv_reservedSMEM_allocation_mask)
__nv_reservedSMEM_allocation_mask:
	.zero		4
.L_2:


//--------------------- .nv.global                --------------------------
	.section	.nv.global,"aw",@nobits
.nv.global:
	.type		_ZN47_INTERNAL_aca5d203_9_kernel_cu_55b2d784_28916724cute1_E,@object
	.size		_ZN47_INTERNAL_aca5d203_9_kernel_cu_55b2d784_28916724cute1_E,(_ZN47_INTERNAL_aca5d203_9_kernel_cu_55b2d784_28916724cuda3std3__45__cpo6cbeginE - _ZN47_INTERNAL_aca5d203_9_kernel_cu_55b2d784_28916724cute1_E)
_ZN47_INTERNAL_aca5d203_9_kernel_cu_55b2d784_28916724cute1_E:
	.zero		1
	.type		_ZN47_INTERNAL_aca5d203_9_kernel_cu_55b2d784_28916724cuda3std3__45__cpo6cbeginE,@object
	.size		_ZN47_INTERNAL_aca5d203_9_kernel_cu_55b2d784_28916724cuda3std3__45__cpo6cbeginE,(_ZN47_INTERNAL_aca5d203_9_kernel_cu_55b2d784_28916724cuda3std3__48in_placeE - _ZN47_INTERNAL_aca5d203_9_kernel_cu_55b2d784_28916724cuda3std3__45__cpo6cbeginE)
_ZN47_INTERNAL_aca5d203_9_kernel_cu_55b2d784_28916724cuda3std3__45__cpo6cbeginE:
	.zero		1
	.type		_ZN47_INTERNAL_aca5d203_9_kernel_cu_55b2d784_28916724cuda3std3__48in_placeE,@object
	.size		_ZN47_INTERNAL_aca5d203_9_kernel_cu_55b2d784_28916724cuda3std3__48in_placeE,(_ZN47_INTERNAL_aca5d203_9_kernel_cu_55b2d784_28916724cuda3std6ranges3__45__cpo9iter_moveE - _ZN47_INTERNAL_aca5d203_9_kernel_cu_55b2d784_28916724cuda3std3__48in_placeE)
_ZN47_INTERNAL_aca5d203_9_kernel_cu_55b2d784_28916724cuda3std3__48in_placeE:
	.zero		1
	.type		_ZN47_INTERNAL_aca5d203_9_kernel_cu_55b2d784_28916724cuda3std6ranges3__45__cpo9iter_moveE,@object
	.size		_ZN47_INTERNAL_aca5d203_9_kernel_cu_55b2d784_28916724cuda3std6ranges3__45__cpo9iter_moveE,(_ZN47_INTERNAL_aca5d203_9_kernel_cu_55b2d784_28916724cuda3std3__45__cpo5beginE - _ZN47_INTERNAL_aca5d203_9_kernel_cu_55b2d784_28916724cuda3std6ranges3__45__cpo9iter_moveE)
_ZN47_INTERNAL_aca5d203_9_kernel_cu_55b2d784_28916724cuda3std6ranges3__45__cpo9iter_moveE:
	.zero		1
	.type		_ZN47_INTERNAL_aca5d203_9_kernel_cu_55b2d784_28916724cuda3std3__45__cpo5beginE,@object
	.size		_ZN47_INTERNAL_aca5d203_9_kernel_cu_55b2d784_28916724cuda3std3__45__cpo5beginE,(_ZN47_INTERNAL_aca5d203_9_kernel_cu_55b2d784_28916724cuda3std3__449_GLOBAL__N__aca5d203_9_kernel_cu_55b2d784_28916726ignoreE - _ZN47_INTERNAL_aca5d203_9_kernel_cu_55b2d784_28916724cuda3std3__45__cpo5beginE)
_ZN47_INTERNAL_aca5d203_9_kernel_cu_55b2d784_28916724cuda3std3__45__cpo5beginE:
	.zero		1
	.type		_ZN47_INTERNAL_aca5d203_9_kernel_cu_55b2d784_28916724cuda3std3__449_GLOBAL__N__aca5d203_9_kernel_cu_55b2d784_28916726ignoreE,@object
	.size		_ZN47_INTERNAL_aca5d203_9_kernel_cu_55b2d784_28916724cuda3std3__449_GLOBAL__N__aca5d203_9_kernel_cu_55b2d784_28916726ignoreE,(_ZN47_INTERNAL_aca5d203_9_kernel_cu_55b2d784_28916724cute7productE - _ZN47_INTERNAL_aca5d203_9_kernel_cu_55b2d784_28916724cuda3std3__449_GLOBAL__N__aca5d203_9_kernel_cu_55b2d784_28916726ignoreE)
_ZN47_INTERNAL_aca5d203_9_kernel_cu_55b2d784_28916724cuda3std3__449_GLOBAL__N__aca5d203_9_kernel_cu_55b2d784_28916726ignoreE:
	.zero		1
	.type		_ZN47_INTERNAL_aca5d203_9_kernel_cu_55b2d784_28916724cute7productE,@object
	.size		_ZN47_INTERNAL_aca5d203_9_kernel_cu_55b2d784_28916724cute7productE,(_ZN47_INTERNAL_aca5d203_9_kernel_cu_55b2d784_28916724cuda3std3__45__cpo3endE - _ZN47_INTERNAL_aca5d203_9_kernel_cu_55b2d784_28916724cute7productE)
_ZN47_INTERNAL_aca5d203_9_kernel_cu_55b2d784_28916724cute7productE:
	.zero		1
	.type		_ZN47_INTERNAL_aca5d203_9_kernel_cu_55b2d784_28916724cuda3std3__45__cpo3endE,@object
	.size		_ZN47_INTERNAL_aca5d203_9_kernel_cu_55b2d784_28916724cuda3std3__45__cpo3endE,(_ZN47_INTERNAL_aca5d203_9_kernel_cu_55b2d784_28916724cuda3std3__419piecewise_constructE - _ZN47_INTERNAL_aca5d203_9_kernel_cu_55b2d784_28916724cuda3std3__45__cpo3endE)
_ZN47_INTERNAL_aca5d203_9_kernel_cu_55b2d784_28916724cuda3std3__45__cpo3endE:
	.zero		1
	.type		_ZN47_INTERNAL_aca5d203_9_kernel_cu_55b2d784_28916724cuda3std3__419piecewise_constructE,@object
	.size		_ZN47_INTERNAL_aca5d203_9_kernel_cu_55b2d784_28916724cuda3std3__419piecewise_constructE,(_ZN47_INTERNAL_aca5d203_9_kernel_cu_55b2d784_28916724cuda3std3__45__cpo4cendE - _ZN47_INTERNAL_aca5d203_9_kernel_cu_55b2d784_28916724cuda3std3__419piecewise_constructE)
_ZN47_INTERNAL_aca5d203_9_kernel_cu_55b2d784_28916724cuda3std3__419piecewise_constructE:
	.zero		1
	.type		_ZN47_INTERNAL_aca5d203_9_kernel_cu_55b2d784_28916724cuda3std3__45__cpo4cendE,@object
	.size		_ZN47_INTERNAL_aca5d203_9_kernel_cu_55b2d784_28916724cuda3std3__45__cpo4cendE,(_ZN47_INTERNAL_aca5d203_9_kernel_cu_55b2d784_28916724cuda3std6ranges3__45__cpo4swapE - _ZN47_INTERNAL_aca5d203_9_kernel_cu_55b2d784_28916724cuda3std3__45__cpo4cendE)
_ZN47_INTERNAL_aca5d203_9_kernel_cu_55b2d784_28916724cuda3std3__45__cpo4cendE:
	.zero		1
	.type		_ZN47_INTERNAL_aca5d203_9_kernel_cu_55b2d784_28916724cuda3std6ranges3__45__cpo4swapE,@object
	.size		_ZN47_INTERNAL_aca5d203_9_kernel_cu_55b2d784_28916724cuda3std6ranges3__45__cpo4swapE,(.L_10 - _ZN47_INTERNAL_aca5d203_9_kernel_cu_55b2d784_28916724cuda3std6ranges3__45__cpo4swapE)
_ZN47_INTERNAL_aca5d203_9_kernel_cu_55b2d784_28916724cuda3std6ranges3__45__cpo4swapE:
	.zero		1
.L_10:


//--------------------- .nv.constant0._ZN9deep_gemm24sm100_fp8_gemm_1d1d_implILN4cute4UMMA5MajorE0ELS3_0ELj0ELj4096ELj7168ELj128ELj192ELj128ELj64ELj128ELj128ELj128ELj4ELj128ELj128ELj1ELb0ELj143ELNS_8GemmTypeE1ELb0EN7cutlass10bfloat16_tENS_16EpilogueIdentityEEEvPijjj14CUtensorMap_stS9_S9_S9_S9_ --------------------------
	.section	.nv.constant0._ZN9deep_gemm24sm100_fp8_gemm_1d1d_implILN4cute4UMMA5MajorE0ELS3_0ELj0ELj4096ELj7168ELj128ELj192ELj128ELj64ELj128ELj128ELj128ELj4ELj128ELj128ELj1ELb0ELj143ELNS_8GemmTypeE1ELb0EN7cutlass10bfloat16_tENS_16EpilogueIdentityEEEvPijjj14CUtensorMap_stS9_S9_S9_S9_,"a",@progbits
	.sectionflags	@""
	.align	4
.nv.constant0._ZN9deep_gemm24sm100_fp8_gemm_1d1d_implILN4cute4UMMA5MajorE0ELS3_0ELj0ELj4096ELj7168ELj128ELj192ELj128ELj64ELj128ELj128ELj128ELj4ELj128ELj128ELj1ELb0ELj143ELNS_8GemmTypeE1ELb0EN7cutlass10bfloat16_tENS_16EpilogueIdentityEEEvPijjj14CUtensorMap_stS9_S9_S9_S9_:
	.zero		1600


//--------------------- SYMBOLS --------------------------

	.type		.nv.reservedSmem.offset0,@object
	.size		.nv.reservedSmem.offset0,0x4
	.type		.nv.reservedSmem.cap,@object
	.size		.nv.reservedSmem.cap,0x4
